	.target	sm_100a

	.elftype	@"ET_EXEC"


//--------------------- .note.nv.tkinfo           --------------------------
	.section	.note.nv.tkinfo,"",@"SHT_NOTE"
	.sectionflags	@"SHF_NOTE_NV_TKINFO"
	.tkinfo
        /*0018*/ 	.word	0x00000002
        /*0030*/ 	.string	""
        /*0030*/ 	.string	"ptxas"
        /*0030*/ 	.string	"Cuda compilation tools, release 13.0, V13.0.88"
        /*0030*/ 	.string	"Build cuda_13.0.r13.0/compiler.36424714_0"
        /*0030*/ 	.string	"-arch sm_100a -m 64 "



//--------------------- .note.nv.cuinfo           --------------------------
	.section	.note.nv.cuinfo,"",@"SHT_NOTE"
	.sectionflags	@"SHF_NOTE_NV_CUINFO"
        /*0018*/ 	.short	0x0002
        /*001a*/ 	.short	0x0064
        /*001c*/ 	.short	0x0082
	.zero		2


//--------------------- .nv.info                  --------------------------
	.section	.nv.info,"",@"SHT_CUDA_INFO"
	.align	4


	//----- nvinfo : EIATTR_REGCOUNT
	.align		4
        /*0000*/ 	.byte	0x04, 0x2f
        /*0002*/ 	.short	(.L_19 - .L_18)
	.align		4
.L_18:
        /*0004*/ 	.word	index@(_ZN7cutlass13device_kernelINS_4conv6kernel13ConvUniversalINS1_16ConvProblemShapeILNS1_8OperatorE1ELi2EEENS1_10collective14CollectiveConvINS1_47MainloopSm100TmaUmmaWarpSpecializedImplicitGemmILS5_1ELi8ELi2ELi1ELi2EN4cute5tupleIJNSA_1CILi2EEENSC_ILi1EEESE_EEEEENSB_IJNSC_ILi256EEENSC_ILi128EEENSB_IJNSC_ILi64EEEEEEEEENS_10bfloat16_tESM_NSA_8TiledMMAINSA_8MMA_AtomIJNSA_26SM100_MMA_F16BF16_2x1SM_SSISM_SM_fLi256ELi128ELNSA_4UMMA5MajorE0ELSR_1ELNSQ_7ScaleInE0ELSS_0EEEEEENSA_6LayoutINSB_IJSE_SE_SE_EEENSB_IJNSC_ILi0EEESX_SX_EEEEENSB_IJNSA_10UnderscoreES10_S10_EEEEENS7_6detail27Sm100ImplicitGemmTileTraitsINSA_25SM100_TMA_2SM_LOAD_IM2COLENSA_14ComposedLayoutINSA_7SwizzleILi3ELi4ELi3EEENSA_18smem_ptr_flag_bitsILi16EEENSV_INSB_IJNSC_ILi8EEESJ_EEENSB_IJSJ_SE_EEEEEEEvEENS14_INSA_18SM100_TMA_2SM_LOADENS16_IS18_S1A_NSV_INSB_IJSJ_S1B_EEENSB_IJSE_SJ_EEEEEEEvEEEENS_8epilogue10collective18CollectiveEpilogueINS1O_23Sm100TmaWarpSpecializedILi4ELi2ELi32ELb1ELb0EEEJNSB_IJSI_SI_SK_EEENSB_IJNSV_ISI_SE_EENSV_INSC_ILi32EEESE_EEEEESM_NSB_IJNSB_IJlllEEESE_SX_EEESM_S1Z_NS1O_6fusion15FusionCallbacksIS1S_NS20_17LinearCombinationISM_fSM_fLNS_15FloatRoundStyleE2EEES1T_S1X_JEEENSA_5SM1004TMEM4LOAD26SM100_TMEM_LOAD_32dp32b32xENSA_20SM90_TMA_LOAD_IM2COLENS16_INS17_ILi2ELi4ELi3EEES1A_NSV_INSB_IJS1B_S1V_EEENSB_IJS1V_SE_EEEEEEENSA_39AutoVectorizingCopyWithAssumedAlignmentILi128EEENSA_21SM90_TMA_STORE_IM2COLES2F_S2H_S2H_EEEvvEEEEvNT_6ParamsE)
        /*0008*/ 	.word	0x0000007e


	//----- nvinfo : EIATTR_FRAME_SIZE
	.align		4
.L_19:
        /*000c*/ 	.byte	0x04, 0x11
        /*000e*/ 	.short	(.L_21 - .L_20)
	.align		4
.L_20:
        /*0010*/ 	.word	index@($__internal_2_$__cuda_sm10x_tcgen05_guardrail_trap_unallocated_columns_being_dealloced)
        /*0014*/ 	.word	0x00000008


	//----- nvinfo : EIATTR_FRAME_SIZE
	.align		4
.L_21:
        /*0018*/ 	.byte	0x04, 0x11
        /*001a*/ 	.short	(.L_23 - .L_22)
	.align		4
.L_22:
        /*001c*/ 	.word	index@($__internal_1_$__cuda_sm10x_tcgen05_guardrail_trap_phase_invalid_during_alloc)
        /*0020*/ 	.word	0x00000008


	//----- nvinfo : EIATTR_FRAME_SIZE
	.align		4
.L_23:
        /*0024*/ 	.byte	0x04, 0x11
        /*0026*/ 	.short	(.L_25 - .L_24)
	.align		4
.L_24:
        /*0028*/ 	.word	index@($__internal_0_$__cuda_sm10x_tcgen05_guardrail_trap_col_being_dealloced_not_returned_by_alloc)
        /*002c*/ 	.word	0x00000008


	//----- nvinfo : EIATTR_FRAME_SIZE
	.align		4
.L_25:
        /*0030*/ 	.byte	0x04, 0x11
        /*0032*/ 	.short	(.L_27 - .L_26)
	.align		4
.L_26:
        /*0034*/ 	.word	index@(_ZN7cutlass13device_kernelINS_4conv6kernel13ConvUniversalINS1_16ConvProblemShapeILNS1_8OperatorE1ELi2EEENS1_10collective14CollectiveConvINS1_47MainloopSm100TmaUmmaWarpSpecializedImplicitGemmILS5_1ELi8ELi2ELi1ELi2EN4cute5tupleIJNSA_1CILi2EEENSC_ILi1EEESE_EEEEENSB_IJNSC_ILi256EEENSC_ILi128EEENSB_IJNSC_ILi64EEEEEEEEENS_10bfloat16_tESM_NSA_8TiledMMAINSA_8MMA_AtomIJNSA_26SM100_MMA_F16BF16_2x1SM_SSISM_SM_fLi256ELi128ELNSA_4UMMA5MajorE0ELSR_1ELNSQ_7ScaleInE0ELSS_0EEEEEENSA_6LayoutINSB_IJSE_SE_SE_EEENSB_IJNSC_ILi0EEESX_SX_EEEEENSB_IJNSA_10UnderscoreES10_S10_EEEEENS7_6detail27Sm100ImplicitGemmTileTraitsINSA_25SM100_TMA_2SM_LOAD_IM2COLENSA_14ComposedLayoutINSA_7SwizzleILi3ELi4ELi3EEENSA_18smem_ptr_flag_bitsILi16EEENSV_INSB_IJNSC_ILi8EEESJ_EEENSB_IJSJ_SE_EEEEEEEvEENS14_INSA_18SM100_TMA_2SM_LOADENS16_IS18_S1A_NSV_INSB_IJSJ_S1B_EEENSB_IJSE_SJ_EEEEEEEvEEEENS_8epilogue10collective18CollectiveEpilogueINS1O_23Sm100TmaWarpSpecializedILi4ELi2ELi32ELb1ELb0EEEJNSB_IJSI_SI_SK_EEENSB_IJNSV_ISI_SE_EENSV_INSC_ILi32EEESE_EEEEESM_NSB_IJNSB_IJlllEEESE_SX_EEESM_S1Z_NS1O_6fusion15FusionCallbacksIS1S_NS20_17LinearCombinationISM_fSM_fLNS_15FloatRoundStyleE2EEES1T_S1X_JEEENSA_5SM1004TMEM4LOAD26SM100_TMEM_LOAD_32dp32b32xENSA_20SM90_TMA_LOAD_IM2COLENS16_INS17_ILi2ELi4ELi3EEES1A_NSV_INSB_IJS1B_S1V_EEENSB_IJS1V_SE_EEEEEEENSA_39AutoVectorizingCopyWithAssumedAlignmentILi128EEENSA_21SM90_TMA_STORE_IM2COLES2F_S2H_S2H_EEEvvEEEEvNT_6ParamsE)
        /*0038*/ 	.word	0x00000008


	//----- nvinfo : EIATTR_MIN_STACK_SIZE
	.align		4
.L_27:
        /*003c*/ 	.byte	0x04, 0x12
        /*003e*/ 	.short	(.L_29 - .L_28)
	.align		4
.L_28:
        /*0040*/ 	.word	index@(_ZN7cutlass13device_kernelINS_4conv6kernel13ConvUniversalINS1_16ConvProblemShapeILNS1_8OperatorE1ELi2EEENS1_10collective14CollectiveConvINS1_47MainloopSm100TmaUmmaWarpSpecializedImplicitGemmILS5_1ELi8ELi2ELi1ELi2EN4cute5tupleIJNSA_1CILi2EEENSC_ILi1EEESE_EEEEENSB_IJNSC_ILi256EEENSC_ILi128EEENSB_IJNSC_ILi64EEEEEEEEENS_10bfloat16_tESM_NSA_8TiledMMAINSA_8MMA_AtomIJNSA_26SM100_MMA_F16BF16_2x1SM_SSISM_SM_fLi256ELi128ELNSA_4UMMA5MajorE0ELSR_1ELNSQ_7ScaleInE0ELSS_0EEEEEENSA_6LayoutINSB_IJSE_SE_SE_EEENSB_IJNSC_ILi0EEESX_SX_EEEEENSB_IJNSA_10UnderscoreES10_S10_EEEEENS7_6detail27Sm100ImplicitGemmTileTraitsINSA_25SM100_TMA_2SM_LOAD_IM2COLENSA_14ComposedLayoutINSA_7SwizzleILi3ELi4ELi3EEENSA_18smem_ptr_flag_bitsILi16EEENSV_INSB_IJNSC_ILi8EEESJ_EEENSB_IJSJ_SE_EEEEEEEvEENS14_INSA_18SM100_TMA_2SM_LOADENS16_IS18_S1A_NSV_INSB_IJSJ_S1B_EEENSB_IJSE_SJ_EEEEEEEvEEEENS_8epilogue10collective18CollectiveEpilogueINS1O_23Sm100TmaWarpSpecializedILi4ELi2ELi32ELb1ELb0EEEJNSB_IJSI_SI_SK_EEENSB_IJNSV_ISI_SE_EENSV_INSC_ILi32EEESE_EEEEESM_NSB_IJNSB_IJlllEEESE_SX_EEESM_S1Z_NS1O_6fusion15FusionCallbacksIS1S_NS20_17LinearCombinationISM_fSM_fLNS_15FloatRoundStyleE2EEES1T_S1X_JEEENSA_5SM1004TMEM4LOAD26SM100_TMEM_LOAD_32dp32b32xENSA_20SM90_TMA_LOAD_IM2COLENS16_INS17_ILi2ELi4ELi3EEES1A_NSV_INSB_IJS1B_S1V_EEENSB_IJS1V_SE_EEEEEEENSA_39AutoVectorizingCopyWithAssumedAlignmentILi128EEENSA_21SM90_TMA_STORE_IM2COLES2F_S2H_S2H_EEEvvEEEEvNT_6ParamsE)
        /*0044*/ 	.word	0x00000008
.L_29:


//--------------------- .nv.compat                --------------------------
	.section	.nv.compat,"",@"SHT_CUDA_COMPAT_INFO"
	.align	4
        /*0000*/ 	.byte	0x02, 0x09, 0x01, 0x00, 0x02, 0x02, 0x02, 0x00, 0x02, 0x05, 0x05, 0x00, 0x03, 0x07, 0x01, 0x01
        /*0010*/ 	.byte	0x02, 0x03, 0x01, 0x00, 0x02, 0x06, 0x01, 0x00, 0x04, 0x0b, 0x08, 0x00, 0x09, 0x00, 0x00, 0x00
        /*0020*/ 	.byte	0x00, 0x00, 0x00, 0x00


//--------------------- .nv.info._ZN7cutlass13device_kernelINS_4conv6kernel13ConvUniversalINS1_16ConvProblemShapeILNS1_8OperatorE1ELi2EEENS1_10collective14CollectiveConvINS1_47MainloopSm100TmaUmmaWarpSpecializedImplicitGemmILS5_1ELi8ELi2ELi1ELi2EN4cute5tupleIJNSA_1CILi2EEENSC_ILi1EEESE_EEEEENSB_IJNSC_ILi256EEENSC_ILi128EEENSB_IJNSC_ILi64EEEEEEEEENS_10bfloat16_tESM_NSA_8TiledMMAINSA_8MMA_AtomIJNSA_26SM100_MMA_F16BF16_2x1SM_SSISM_SM_fLi256ELi128ELNSA_4UMMA5MajorE0ELSR_1ELNSQ_7ScaleInE0ELSS_0EEEEEENSA_6LayoutINSB_IJSE_SE_SE_EEENSB_IJNSC_ILi0EEESX_SX_EEEEENSB_IJNSA_10UnderscoreES10_S10_EEEEENS7_6detail27Sm100ImplicitGemmTileTraitsINSA_25SM100_TMA_2SM_LOAD_IM2COLENSA_14ComposedLayoutINSA_7SwizzleILi3ELi4ELi3EEENSA_18smem_ptr_flag_bitsILi16EEENSV_INSB_IJNSC_ILi8EEESJ_EEENSB_IJSJ_SE_EEEEEEEvEENS14_INSA_18SM100_TMA_2SM_LOADENS16_IS18_S1A_NSV_INSB_IJSJ_S1B_EEENSB_IJSE_SJ_EEEEEEEvEEEENS_8epilogue10collective18CollectiveEpilogueINS1O_23Sm100TmaWarpSpecializedILi4ELi2ELi32ELb1ELb0EEEJNSB_IJSI_SI_SK_EEENSB_IJNSV_ISI_SE_EENSV_INSC_ILi32EEESE_EEEEESM_NSB_IJNSB_IJlllEEESE_SX_EEESM_S1Z_NS1O_6fusion15FusionCallbacksIS1S_NS20_17LinearCombinationISM_fSM_fLNS_15FloatRoundStyleE2EEES1T_S1X_JEEENSA_5SM1004TMEM4LOAD26SM100_TMEM_LOAD_32dp32b32xENSA_20SM90_TMA_LOAD_IM2COLENS16_INS17_ILi2ELi4ELi3EEES1A_NSV_INSB_IJS1B_S1V_EEENSB_IJS1V_SE_EEEEEEENSA_39AutoVectorizingCopyWithAssumedAlignmentILi128EEENSA_21SM90_TMA_STORE_IM2COLES2F_S2H_S2H_EEEvvEEEEvNT_6ParamsE --------------------------
	.section	.nv.info._ZN7cutlass13device_kernelINS_4conv6kernel13ConvUniversalINS1_16ConvProblemShapeILNS1_8OperatorE1ELi2EEENS1_10collective14CollectiveConvINS1_47MainloopSm100TmaUmmaWarpSpecializedImplicitGemmILS5_1ELi8ELi2ELi1ELi2EN4cute5tupleIJNSA_1CILi2EEENSC_ILi1EEESE_EEEEENSB_IJNSC_ILi256EEENSC_ILi128EEENSB_IJNSC_ILi64EEEEEEEEENS_10bfloat16_tESM_NSA_8TiledMMAINSA_8MMA_AtomIJNSA_26SM100_MMA_F16BF16_2x1SM_SSISM_SM_fLi256ELi128ELNSA_4UMMA5MajorE0ELSR_1ELNSQ_7ScaleInE0ELSS_0EEEEEENSA_6LayoutINSB_IJSE_SE_SE_EEENSB_IJNSC_ILi0EEESX_SX_EEEEENSB_IJNSA_10UnderscoreES10_S10_EEEEENS7_6detail27Sm100ImplicitGemmTileTraitsINSA_25SM100_TMA_2SM_LOAD_IM2COLENSA_14ComposedLayoutINSA_7SwizzleILi3ELi4ELi3EEENSA_18smem_ptr_flag_bitsILi16EEENSV_INSB_IJNSC_ILi8EEESJ_EEENSB_IJSJ_SE_EEEEEEEvEENS14_INSA_18SM100_TMA_2SM_LOADENS16_IS18_S1A_NSV_INSB_IJSJ_S1B_EEENSB_IJSE_SJ_EEEEEEEvEEEENS_8epilogue10collective18CollectiveEpilogueINS1O_23Sm100TmaWarpSpecializedILi4ELi2ELi32ELb1ELb0EEEJNSB_IJSI_SI_SK_EEENSB_IJNSV_ISI_SE_EENSV_INSC_ILi32EEESE_EEEEESM_NSB_IJNSB_IJlllEEESE_SX_EEESM_S1Z_NS1O_6fusion15FusionCallbacksIS1S_NS20_17LinearCombinationISM_fSM_fLNS_15FloatRoundStyleE2EEES1T_S1X_JEEENSA_5SM1004TMEM4LOAD26SM100_TMEM_LOAD_32dp32b32xENSA_20SM90_TMA_LOAD_IM2COLENS16_INS17_ILi2ELi4ELi3EEES1A_NSV_INSB_IJS1B_S1V_EEENSB_IJS1V_SE_EEEEEEENSA_39AutoVectorizingCopyWithAssumedAlignmentILi128EEENSA_21SM90_TMA_STORE_IM2COLES2F_S2H_S2H_EEEvvEEEEvNT_6ParamsE,"",@"SHT_CUDA_INFO"
	.sectionflags	@""
	.align	4


	//----- nvinfo : EIATTR_CUDA_API_VERSION
	.align		4
        /*0000*/ 	.byte	0x04, 0x37
        /*0002*/ 	.short	(.L_31 - .L_30)
.L_30:
        /*0004*/ 	.word	0x00000082


	//----- nvinfo : EIATTR_KPARAM_INFO
	.align		4
.L_31:
        /*0008*/ 	.byte	0x04, 0x17
        /*000a*/ 	.short	(.L_33 - .L_32)
.L_32:
        /*000c*/ 	.word	0x00000000
        /*0010*/ 	.short	0x0000
        /*0012*/ 	.short	0x0000
        /*0014*/ 	.byte	0x00, 0xf0, 0x01, 0x20


	//----- nvinfo : EIATTR_AT_ENTRY_FRAGMENTS
	.align		4
.L_33:
        /*0018*/ 	.byte	0x04, 0x4f
        /*001a*/ 	.short	(.L_35 - .L_34)


	//   ....[0]....
.L_34:
        /*001c*/ 	.word	0x00000007


	//----- nvinfo : EIATTR_RESERVED_SMEM_USED
	.align		4
.L_35:
        /*0020*/ 	.byte	0x01, 0x41
	.zero		2


	//----- nvinfo : EIATTR_SPARSE_MMA_MASK
	.align		4
        /*0024*/ 	.byte	0x03, 0x50
        /*0026*/ 	.short	0x0000


	//----- nvinfo : EIATTR_TCGEN05_2CTA_USED
	.align		4
        /*0028*/ 	.byte	0x01, 0x52
	.zero		2


	//----- nvinfo : EIATTR_MAXREG_COUNT
	.align		4
        /*002c*/ 	.byte	0x03, 0x1b
        /*002e*/ 	.short	0x00ff


	//----- nvinfo : EIATTR_NUM_BARRIERS
	.align		4
        /*0030*/ 	.byte	0x02, 0x4c
        /*0032*/ 	.byte	0x07
	.zero		1


	//----- nvinfo : EIATTR_EXTERNS
	.align		4
        /*0034*/ 	.byte	0x04, 0x0f
        /*0036*/ 	.short	(.L_37 - .L_36)


	//   ....[0]....
	.align		4
.L_36:
        /*0038*/ 	.word	index@(__assertfail)


	//----- nvinfo : EIATTR_MERCURY_ISA_VERSION
	.align		4
.L_37:
        /*003c*/ 	.byte	0x03, 0x5f
        /*003e*/ 	.short	0x0101


	//----- nvinfo : EIATTR_INT_WARP_WIDE_INSTR_OFFSETS
	.align		4
        /*0040*/ 	.byte	0x04, 0x31
        /*0042*/ 	.short	(.L_39 - .L_38)


	//   ....[0]....
.L_38:
        /*0044*/ 	.word	0x00000cd0


	//   ....[1]....
        /*0048*/ 	.word	0x00000d80


	//   ....[2]....
        /*004c*/ 	.word	0x000044a0


	//   ....[3]....
        /*0050*/ 	.word	0x000044c0


	//   ....[4]....
        /*0054*/ 	.word	0x000044f0


	//   ....[5]....
        /*0058*/ 	.word	0x000051a0


	//   ....[6]....
        /*005c*/ 	.word	0x00005220


	//   ....[7]....
        /*0060*/ 	.word	0x000052e0


	//   ....[8]....
        /*0064*/ 	.word	0x000053a0


	//   ....[9]....
        /*0068*/ 	.word	0x00005460


	//   ....[10]....
        /*006c*/ 	.word	0x00005540


	//   ....[11]....
        /*0070*/ 	.word	0x00005600


	//   ....[12]....
        /*0074*/ 	.word	0x00005700


	//----- nvinfo : EIATTR_COOP_GROUP_MASK_REGIDS
	.align		4
.L_39:
        /*0078*/ 	.byte	0x04, 0x29
        /*007a*/ 	.short	(.L_41 - .L_40)


	//   ....[0]....
.L_40:
        /*007c*/ 	.word	0xffffffff


	//   ....[1]....
        /*0080*/ 	.word	0xffffffff


	//   ....[2]....
        /*0084*/ 	.word	0xffffffff


	//   ....[3]....
        /*0088*/ 	.word	0xffffffff


	//   ....[4]....
        /*008c*/ 	.word	0xffffffff


	//   ....[5]....
        /*0090*/ 	.word	0xffffffff


	//   ....[6]....
        /*0094*/ 	.word	0xffffffff


	//   ....[7]....
        /*0098*/ 	.word	0xffffffff


	//   ....[8]....
        /*009c*/ 	.word	0xffffffff


	//   ....[9]....
        /*00a0*/ 	.word	0xffffffff


	//   ....[10]....
        /*00a4*/ 	.word	0xffffffff


	//   ....[11]....
        /*00a8*/ 	.word	0xffffffff


	//   ....[12]....
        /*00ac*/ 	.word	0xffffffff


	//----- nvinfo : EIATTR_COOP_GROUP_INSTR_OFFSETS
	.align		4
.L_41:
        /*00b0*/ 	.byte	0x04, 0x28
        /*00b2*/ 	.short	(.L_43 - .L_42)


	//   ....[0]....
.L_42:
        /*00b4*/ 	.word	0x000000d0


	//   ....[1]....
        /*00b8*/ 	.word	0x00000540


	//   ....[2]....
        /*00bc*/ 	.word	0x00000760


	//   ....[3]....
        /*00c0*/ 	.word	0x00000900


	//   ....[4]....
        /*00c4*/ 	.word	0x00000a00


	//   ....[5]....
        /*00c8*/ 	.word	0x00000b50


	//   ....[6]....
        /*00cc*/ 	.word	0x00000df0


	//   ....[7]....
        /*00d0*/ 	.word	0x000024b0


	//   ....[8]....
        /*00d4*/ 	.word	0x00003380


	//   ....[9]....
        /*00d8*/ 	.word	0x00003850


	//   ....[10]....
        /*00dc*/ 	.word	0x00003880


	//   ....[11]....
        /*00e0*/ 	.word	0x000043c0


	//   ....[12]....
        /*00e4*/ 	.word	0x000045c0


	//----- nvinfo : EIATTR_VRC_CTA_INIT_COUNT
	.align		4
.L_43:
        /*00e8*/ 	.byte	0x02, 0x4a
        /*00ea*/ 	.byte	0x80
	.zero		1


	//----- nvinfo : EIATTR_SYSCALL_OFFSETS
	.align		4
        /*00ec*/ 	.byte	0x04, 0x46
        /*00ee*/ 	.short	(.L_45 - .L_44)


	//   ....[0]....
.L_44:
        /*00f0*/ 	.word	0x00006350


	//   ....[1]....
        /*00f4*/ 	.word	0x00006440


	//   ....[2]....
        /*00f8*/ 	.word	0x00006d90


	//   ....[3]....
        /*00fc*/ 	.word	0x00007a30


	//   ....[4]....
        /*0100*/ 	.word	0x000086a0


	//   ....[5]....
        /*0104*/ 	.word	0x00009300


	//----- nvinfo : EIATTR_MBARRIER_INSTR_OFFSETS
	.align		4
.L_45:
        /*0108*/ 	.byte	0x04, 0x39
        /*010a*/ 	.short	(.L_47 - .L_46)


	//   ....[0]....
.L_46:
        /*010c*/ 	.word	0x00000650
        /*0110*/ 	.word	0x000000ff
        /*0114*/ 	.word	0x00000000
        /*0118*/ 	.short	0x0100
        /*011a*/ 	.byte	0x04
	.zero		1


	//   ....[1]....
        /*011c*/ 	.word	0x00000660
        /*0120*/ 	.word	0x000000ff
        /*0124*/ 	.word	0x00000040
        /*0128*/ 	.short	0x0100
        /*012a*/ 	.byte	0x04
	.zero		1


	//   ....[2]....
        /*012c*/ 	.word	0x00000670
        /*0130*/ 	.word	0x000000ff
        /*0134*/ 	.word	0x00000008
        /*0138*/ 	.short	0x0100
        /*013a*/ 	.byte	0x04
	.zero		1


	//   ....[3]....
        /*013c*/ 	.word	0x00000680
        /*0140*/ 	.word	0x000000ff
        /*0144*/ 	.word	0x00000048
        /*0148*/ 	.short	0x0100
        /*014a*/ 	.byte	0x04
	.zero		1


	//   ....[4]....
        /*014c*/ 	.word	0x00000690
        /*0150*/ 	.word	0x000000ff
        /*0154*/ 	.word	0x00000010
        /*0158*/ 	.short	0x0100
        /*015a*/ 	.byte	0x04
	.zero		1


	//   ....[5]....
        /*015c*/ 	.word	0x000006a0
        /*0160*/ 	.word	0x000000ff
        /*0164*/ 	.word	0x00000050
        /*0168*/ 	.short	0x0100
        /*016a*/ 	.byte	0x04
	.zero		1


	//   ....[6]....
        /*016c*/ 	.word	0x000006b0
        /*0170*/ 	.word	0x000000ff
        /*0174*/ 	.word	0x00000018
        /*0178*/ 	.short	0x0100
        /*017a*/ 	.byte	0x04
	.zero		1


	//   ....[7]....
        /*017c*/ 	.word	0x000006c0
        /*0180*/ 	.word	0x000000ff
        /*0184*/ 	.word	0x00000058
        /*0188*/ 	.short	0x0100
        /*018a*/ 	.byte	0x04
	.zero		1


	//   ....[8]....
        /*018c*/ 	.word	0x000006d0
        /*0190*/ 	.word	0x000000ff
        /*0194*/ 	.word	0x00000020
        /*0198*/ 	.short	0x0100
        /*019a*/ 	.byte	0x04
	.zero		1


	//   ....[9]....
        /*019c*/ 	.word	0x000006e0
        /*01a0*/ 	.word	0x000000ff
        /*01a4*/ 	.word	0x00000060
        /*01a8*/ 	.short	0x0100
        /*01aa*/ 	.byte	0x04
	.zero		1


	//   ....[10]....
        /*01ac*/ 	.word	0x000006f0
        /*01b0*/ 	.word	0x000000ff
        /*01b4*/ 	.word	0x00000028
        /*01b8*/ 	.short	0x0100
        /*01ba*/ 	.byte	0x04
	.zero		1


	//   ....[11]....
        /*01bc*/ 	.word	0x00000700
        /*01c0*/ 	.word	0x000000ff
        /*01c4*/ 	.word	0x00000068
        /*01c8*/ 	.short	0x0100
        /*01ca*/ 	.byte	0x04
	.zero		1


	//   ....[12]....
        /*01cc*/ 	.word	0x00000710
        /*01d0*/ 	.word	0x000000ff
        /*01d4*/ 	.word	0x00000030
        /*01d8*/ 	.short	0x0100
        /*01da*/ 	.byte	0x04
	.zero		1


	//   ....[13]....
        /*01dc*/ 	.word	0x00000720
        /*01e0*/ 	.word	0x000000ff
        /*01e4*/ 	.word	0x00000070
        /*01e8*/ 	.short	0x0100
        /*01ea*/ 	.byte	0x04
	.zero		1


	//   ....[14]....
        /*01ec*/ 	.word	0x00000730
        /*01f0*/ 	.word	0x000000ff
        /*01f4*/ 	.word	0x00000038
        /*01f8*/ 	.short	0x0100
        /*01fa*/ 	.byte	0x04
	.zero		1


	//   ....[15]....
        /*01fc*/ 	.word	0x00000740
        /*0200*/ 	.word	0x000000ff
        /*0204*/ 	.word	0x00000078
        /*0208*/ 	.short	0x0100
        /*020a*/ 	.byte	0x04
	.zero		1


	//   ....[16]....
        /*020c*/ 	.word	0x00000870
        /*0210*/ 	.word	0x000000ff
        /*0214*/ 	.word	0x00000080
        /*0218*/ 	.short	0x0100
        /*021a*/ 	.byte	0x04
	.zero		1


	//   ....[17]....
        /*021c*/ 	.word	0x00000880
        /*0220*/ 	.word	0x000000ff
        /*0224*/ 	.word	0x000000a0
        /*0228*/ 	.short	0x0100
        /*022a*/ 	.byte	0x04
	.zero		1


	//   ....[18]....
        /*022c*/ 	.word	0x00000890
        /*0230*/ 	.word	0x000000ff
        /*0234*/ 	.word	0x00000088
        /*0238*/ 	.short	0x0100
        /*023a*/ 	.byte	0x04
	.zero		1


	//   ....[19]....
        /*023c*/ 	.word	0x000008a0
        /*0240*/ 	.word	0x000000ff
        /*0244*/ 	.word	0x000000a8
        /*0248*/ 	.short	0x0100
        /*024a*/ 	.byte	0x04
	.zero		1


	//   ....[20]....
        /*024c*/ 	.word	0x000008b0
        /*0250*/ 	.word	0x000000ff
        /*0254*/ 	.word	0x00000090
        /*0258*/ 	.short	0x0100
        /*025a*/ 	.byte	0x04
	.zero		1


	//   ....[21]....
        /*025c*/ 	.word	0x000008c0
        /*0260*/ 	.word	0x000000ff
        /*0264*/ 	.word	0x000000b0
        /*0268*/ 	.short	0x0100
        /*026a*/ 	.byte	0x04
	.zero		1


	//   ....[22]....
        /*026c*/ 	.word	0x000008d0
        /*0270*/ 	.word	0x000000ff
        /*0274*/ 	.word	0x00000098
        /*0278*/ 	.short	0x0100
        /*027a*/ 	.byte	0x04
	.zero		1


	//   ....[23]....
        /*027c*/ 	.word	0x000008e0
        /*0280*/ 	.word	0x000000ff
        /*0284*/ 	.word	0x000000b8
        /*0288*/ 	.short	0x0100
        /*028a*/ 	.byte	0x04
	.zero		1


	//   ....[24]....
        /*028c*/ 	.word	0x000009d0
        /*0290*/ 	.word	0x000000ff
        /*0294*/ 	.word	0x000000c0
        /*0298*/ 	.short	0x0100
        /*029a*/ 	.byte	0x04
	.zero		1


	//   ....[25]....
        /*029c*/ 	.word	0x000009e0
        /*02a0*/ 	.word	0x000000ff
        /*02a4*/ 	.word	0x000000c8
        /*02a8*/ 	.short	0x0100
        /*02aa*/ 	.byte	0x04
	.zero		1


	//   ....[26]....
        /*02ac*/ 	.word	0x00000b20
        /*02b0*/ 	.word	0x000000ff
        /*02b4*/ 	.word	0x000000d0
        /*02b8*/ 	.short	0x0100
        /*02ba*/ 	.byte	0x06
	.zero		1


	//   ....[27]....
        /*02bc*/ 	.word	0x00000b30
        /*02c0*/ 	.word	0x000000ff
        /*02c4*/ 	.word	0x000000d8
        /*02c8*/ 	.short	0x0100
        /*02ca*/ 	.byte	0x06
	.zero		1


	//   ....[28]....
        /*02cc*/ 	.word	0x00000c70
        /*02d0*/ 	.word	0x000000ff
        /*02d4*/ 	.word	0x000000e0
        /*02d8*/ 	.short	0x0100
        /*02da*/ 	.byte	0x04
	.zero		1


	//   ....[29]....
        /*02dc*/ 	.word	0x00000c80
        /*02e0*/ 	.word	0x000000ff
        /*02e4*/ 	.word	0x000000f0
        /*02e8*/ 	.short	0x0100
        /*02ea*/ 	.byte	0x04
	.zero		1


	//   ....[30]....
        /*02ec*/ 	.word	0x00000c90
        /*02f0*/ 	.word	0x000000ff
        /*02f4*/ 	.word	0x000000e8
        /*02f8*/ 	.short	0x0100
        /*02fa*/ 	.byte	0x04
	.zero		1


	//   ....[31]....
        /*02fc*/ 	.word	0x00000ca0
        /*0300*/ 	.word	0x000000ff
        /*0304*/ 	.word	0x000000f8
        /*0308*/ 	.short	0x0100
        /*030a*/ 	.byte	0x04
	.zero		1


	//   ....[32]....
        /*030c*/ 	.word	0x00000da0
        /*0310*/ 	.word	0x000000ff
        /*0314*/ 	.word	0x00000100
        /*0318*/ 	.short	0x0100
        /*031a*/ 	.byte	0x06
	.zero		1


	//   ....[33]....
        /*031c*/ 	.word	0x000018e0
        /*0320*/ 	.word	0x000000ff
        /*0324*/ 	.word	0x00000040
        /*0328*/ 	.short	0x010a
        /*032a*/ 	.byte	0x04
	.zero		1


	//   ....[34]....
        /*032c*/ 	.word	0x00001b60
        /*0330*/ 	.word	0x000000ff
        /*0334*/ 	.word	0x00000040
        /*0338*/ 	.short	0x010a
        /*033a*/ 	.byte	0x11
	.zero		1


	//   ....[35]....
        /*033c*/ 	.word	0x00001d10
        /*0340*/ 	.word	0x000000ff
        /*0344*/ 	.word	0x00000040
        /*0348*/ 	.short	0x010a
        /*034a*/ 	.byte	0x07
	.zero		1


	//   ....[36]....
        /*034c*/ 	.word	0x00001ee0
        /*0350*/ 	.word	0x000000ff
        /*0354*/ 	.word	0x000000c8
        /*0358*/ 	.short	0x0101
        /*035a*/ 	.byte	0x19
	.zero		1


	//   ....[37]....
        /*035c*/ 	.word	0x00001f10
        /*0360*/ 	.word	0x000000ff
        /*0364*/ 	.word	0x00000040
        /*0368*/ 	.short	0x010a
        /*036a*/ 	.byte	0x04
	.zero		1


	//   ....[38]....
        /*036c*/ 	.word	0x00002130
        /*0370*/ 	.word	0x000000ff
        /*0374*/ 	.word	0x00000040
        /*0378*/ 	.short	0x010a
        /*037a*/ 	.byte	0x11
	.zero		1


	//   ....[39]....
        /*037c*/ 	.word	0x000022e0
        /*0380*/ 	.word	0x000000ff
        /*0384*/ 	.word	0x00000040
        /*0388*/ 	.short	0x010a
        /*038a*/ 	.byte	0x07
	.zero		1


	//   ....[40]....
        /*038c*/ 	.word	0x000024c0
        /*0390*/ 	.word	0x000000ff
        /*0394*/ 	.word	0x000000d0
        /*0398*/ 	.short	0x010a
        /*039a*/ 	.byte	0x19
	.zero		1


	//   ....[41]....
        /*039c*/ 	.word	0x00002580
        /*03a0*/ 	.word	0x000000ff
        /*03a4*/ 	.word	0x00000000
        /*03a8*/ 	.short	0x0101
        /*03aa*/ 	.byte	0x04
	.zero		1


	//   ....[42]....
        /*03ac*/ 	.word	0x00002b80
        /*03b0*/ 	.word	0x000000ff
        /*03b4*/ 	.word	0x00000000
        /*03b8*/ 	.short	0x010a
        /*03ba*/ 	.byte	0x04
	.zero		1


	//   ....[43]....
        /*03bc*/ 	.word	0x00002c20
        /*03c0*/ 	.word	0x000000ff
        /*03c4*/ 	.word	0x00000000
        /*03c8*/ 	.short	0x010a
        /*03ca*/ 	.byte	0x05
	.zero		1


	//   ....[44]....
        /*03cc*/ 	.word	0x00002cc0
        /*03d0*/ 	.word	0x000000ff
        /*03d4*/ 	.word	0x00000000
        /*03d8*/ 	.short	0x010a
        /*03da*/ 	.byte	0x05
	.zero		1


	//   ....[45]....
        /*03dc*/ 	.word	0x00002d60
        /*03e0*/ 	.word	0x000000ff
        /*03e4*/ 	.word	0x00000000
        /*03e8*/ 	.short	0x010a
        /*03ea*/ 	.byte	0x05
	.zero		1


	//   ....[46]....
        /*03ec*/ 	.word	0x00002e00
        /*03f0*/ 	.word	0x000000ff
        /*03f4*/ 	.word	0x00000000
        /*03f8*/ 	.short	0x010a
        /*03fa*/ 	.byte	0x05
	.zero		1


	//   ....[47]....
        /*03fc*/ 	.word	0x00002ea0
        /*0400*/ 	.word	0x000000ff
        /*0404*/ 	.word	0x00000000
        /*0408*/ 	.short	0x010a
        /*040a*/ 	.byte	0x05
	.zero		1


	//   ....[48]....
        /*040c*/ 	.word	0x00002f40
        /*0410*/ 	.word	0x000000ff
        /*0414*/ 	.word	0x00000000
        /*0418*/ 	.short	0x010a
        /*041a*/ 	.byte	0x05
	.zero		1


	//   ....[49]....
        /*041c*/ 	.word	0x00002ff0
        /*0420*/ 	.word	0x00000000
        /*0424*/ 	.word	0x00000000
        /*0428*/ 	.short	0x010a
        /*042a*/ 	.byte	0xff
	.zero		1


	//   ....[50]....
        /*042c*/ 	.word	0x00003140
        /*0430*/ 	.word	0x000000ff
        /*0434*/ 	.word	0x000000d8
        /*0438*/ 	.short	0x010a
        /*043a*/ 	.byte	0x04
	.zero		1


	//   ....[51]....
        /*043c*/ 	.word	0x000031e0
        /*0440*/ 	.word	0x000000ff
        /*0444*/ 	.word	0x000000d0
        /*0448*/ 	.short	0x010a
        /*044a*/ 	.byte	0x04
	.zero		1


	//   ....[52]....
        /*044c*/ 	.word	0x00003280
        /*0450*/ 	.word	0x000000ff
        /*0454*/ 	.word	0x00000000
        /*0458*/ 	.short	0x0101
        /*045a*/ 	.byte	0x05
	.zero		1


	//   ....[53]....
        /*045c*/ 	.word	0x000032c0
        /*0460*/ 	.word	0x000000ff
        /*0464*/ 	.word	0x000000d8
        /*0468*/ 	.short	0x0106
        /*046a*/ 	.byte	0x04
	.zero		1


	//   ....[54]....
        /*046c*/ 	.word	0x00003300
        /*0470*/ 	.word	0x00000000
        /*0474*/ 	.word	0x000000d8
        /*0478*/ 	.short	0x010a
        /*047a*/ 	.byte	0xff
	.zero		1


	//   ....[55]....
        /*047c*/ 	.word	0x00003550
        /*0480*/ 	.word	0x000000ff
        /*0484*/ 	.word	0x00000008
        /*0488*/ 	.short	0x010a
        /*048a*/ 	.byte	0x05
	.zero		1


	//   ....[56]....
        /*048c*/ 	.word	0x00003570
        /*0490*/ 	.word	0x000000ff
        /*0494*/ 	.word	0x00000008
        /*0498*/ 	.short	0x010a
        /*049a*/ 	.byte	0x05
	.zero		1


	//   ....[57]....
        /*049c*/ 	.word	0x00003700
        /*04a0*/ 	.word	0x000000ff
        /*04a4*/ 	.word	0x00000008
        /*04a8*/ 	.short	0x010a
        /*04aa*/ 	.byte	0x05
	.zero		1


	//   ....[58]....
        /*04ac*/ 	.word	0x00003720
        /*04b0*/ 	.word	0x000000ff
        /*04b4*/ 	.word	0x00000008
        /*04b8*/ 	.short	0x010a
        /*04ba*/ 	.byte	0x05
	.zero		1


	//   ....[59]....
        /*04bc*/ 	.word	0x000037e0
        /*04c0*/ 	.word	0x000000ff
        /*04c4*/ 	.word	0x00000000
        /*04c8*/ 	.short	0x0101
        /*04ca*/ 	.byte	0x04
	.zero		1


	//   ....[60]....
        /*04cc*/ 	.word	0x00003b60
        /*04d0*/ 	.word	0x000000ff
        /*04d4*/ 	.word	0x000000d0
        /*04d8*/ 	.short	0x010a
        /*04da*/ 	.byte	0x14
	.zero		1


	//   ....[61]....
        /*04dc*/ 	.word	0x00003c00
        /*04e0*/ 	.word	0x000000ff
        /*04e4*/ 	.word	0x00000000
        /*04e8*/ 	.short	0x0101
        /*04ea*/ 	.byte	0x22
	.zero		1


	//   ....[62]....
        /*04ec*/ 	.word	0x00003c40
        /*04f0*/ 	.word	0x000000ff
        /*04f4*/ 	.word	0x000000f0
        /*04f8*/ 	.short	0x010a
        /*04fa*/ 	.byte	0x19
	.zero		1


	//   ....[63]....
        /*04fc*/ 	.word	0x00003ce0
        /*0500*/ 	.word	0x000000ff
        /*0504*/ 	.word	0x00000000
        /*0508*/ 	.short	0x010a
        /*050a*/ 	.byte	0x04
	.zero		1


	//   ....[64]....
        /*050c*/ 	.word	0x00003d30
        /*0510*/ 	.word	0x000000ff
        /*0514*/ 	.word	0x00000000
        /*0518*/ 	.short	0x010a
        /*051a*/ 	.byte	0x12
	.zero		1


	//   ....[65]....
        /*051c*/ 	.word	0x00003e80
        /*0520*/ 	.word	0x000000ff
        /*0524*/ 	.word	0x00000000
        /*0528*/ 	.short	0x010a
        /*052a*/ 	.byte	0x05
	.zero		1


	//   ....[66]....
        /*052c*/ 	.word	0x000041b0
        /*0530*/ 	.word	0x000000ff
        /*0534*/ 	.word	0x00000000
        /*0538*/ 	.short	0x010a
        /*053a*/ 	.byte	0x04
	.zero		1


	//   ....[67]....
        /*053c*/ 	.word	0x00004250
        /*0540*/ 	.word	0x00000000
        /*0544*/ 	.word	0x00000000
        /*0548*/ 	.short	0x010a
        /*054a*/ 	.byte	0xff
	.zero		1


	//   ....[68]....
        /*054c*/ 	.word	0x00004290
        /*0550*/ 	.word	0x00000000
        /*0554*/ 	.word	0x00000000
        /*0558*/ 	.short	0x010a
        /*055a*/ 	.byte	0xff
	.zero		1


	//   ....[69]....
        /*055c*/ 	.word	0x00004300
        /*0560*/ 	.word	0x000000ff
        /*0564*/ 	.word	0x00000000
        /*0568*/ 	.short	0x0101
        /*056a*/ 	.byte	0x04
	.zero		1


	//   ....[70]....
        /*056c*/ 	.word	0x00004340
        /*0570*/ 	.word	0x000000ff
        /*0574*/ 	.word	0x00000100
        /*0578*/ 	.short	0x010a
        /*057a*/ 	.byte	0x14
	.zero		1


	//   ....[71]....
        /*057c*/ 	.word	0x000043b0
        /*0580*/ 	.word	0x000000ff
        /*0584*/ 	.word	0x00000000
        /*0588*/ 	.short	0x0101
        /*058a*/ 	.byte	0x04
	.zero		1


	//   ....[72]....
        /*058c*/ 	.word	0x000048f0
        /*0590*/ 	.word	0x000000ff
        /*0594*/ 	.word	0x000000d0
        /*0598*/ 	.short	0x010a
        /*059a*/ 	.byte	0x1f
	.zero		1


	//   ....[73]....
        /*059c*/ 	.word	0x00004990
        /*05a0*/ 	.word	0x000000ff
        /*05a4*/ 	.word	0x00000000
        /*05a8*/ 	.short	0x0101
        /*05aa*/ 	.byte	0x31
	.zero		1


	//   ....[74]....
        /*05ac*/ 	.word	0x00004ee0
        /*05b0*/ 	.word	0x000000ff
        /*05b4*/ 	.word	0x000000c8
        /*05b8*/ 	.short	0x010a
        /*05ba*/ 	.byte	0x1f
	.zero		1


	//   ....[75]....
        /*05bc*/ 	.word	0x00005080
        /*05c0*/ 	.word	0x000000ff
        /*05c4*/ 	.word	0x000000a0
        /*05c8*/ 	.short	0x010a
        /*05ca*/ 	.byte	0x1f
	.zero		1


	//   ....[76]....
        /*05cc*/ 	.word	0x000052a0
        /*05d0*/ 	.word	0x000000ff
        /*05d4*/ 	.word	0x00000080
        /*05d8*/ 	.short	0x010b
        /*05da*/ 	.byte	0x1f
	.zero		1


	//   ....[77]....
        /*05dc*/ 	.word	0x000052b0
        /*05e0*/ 	.word	0x000000ff
        /*05e4*/ 	.word	0x00000000
        /*05e8*/ 	.short	0x0101
        /*05ea*/ 	.byte	0x37
	.zero		1


	//   ....[78]....
        /*05ec*/ 	.word	0x000052c0
        /*05f0*/ 	.word	0x000000ff
        /*05f4*/ 	.word	0x000000a8
        /*05f8*/ 	.short	0x010a
        /*05fa*/ 	.byte	0x1f
	.zero		1


	//   ....[79]....
        /*05fc*/ 	.word	0x00005420
        /*0600*/ 	.word	0x000000ff
        /*0604*/ 	.word	0x00000088
        /*0608*/ 	.short	0x010b
        /*060a*/ 	.byte	0x1f
	.zero		1


	//   ....[80]....
        /*060c*/ 	.word	0x00005430
        /*0610*/ 	.word	0x000000ff
        /*0614*/ 	.word	0x00000000
        /*0618*/ 	.short	0x0101
        /*061a*/ 	.byte	0x36
	.zero		1


	//   ....[81]....
        /*061c*/ 	.word	0x00005440
        /*0620*/ 	.word	0x000000ff
        /*0624*/ 	.word	0x000000b0
        /*0628*/ 	.short	0x010a
        /*062a*/ 	.byte	0x1f
	.zero		1


	//   ....[82]....
        /*062c*/ 	.word	0x000055c0
        /*0630*/ 	.word	0x000000ff
        /*0634*/ 	.word	0x00000090
        /*0638*/ 	.short	0x010b
        /*063a*/ 	.byte	0x1f
	.zero		1


	//   ....[83]....
        /*063c*/ 	.word	0x000055d0
        /*0640*/ 	.word	0x000000ff
        /*0644*/ 	.word	0x00000000
        /*0648*/ 	.short	0x0101
        /*064a*/ 	.byte	0x35
	.zero		1


	//   ....[84]....
        /*064c*/ 	.word	0x000055e0
        /*0650*/ 	.word	0x000000ff
        /*0654*/ 	.word	0x000000b8
        /*0658*/ 	.short	0x010a
        /*065a*/ 	.byte	0x1f
	.zero		1


	//   ....[85]....
        /*065c*/ 	.word	0x000057b0
        /*0660*/ 	.word	0x000000ff
        /*0664*/ 	.word	0x00000098
        /*0668*/ 	.short	0x010b
        /*066a*/ 	.byte	0x1f
	.zero		1


	//   ....[86]....
        /*066c*/ 	.word	0x000057c0
        /*0670*/ 	.word	0x000000ff
        /*0674*/ 	.word	0x00000000
        /*0678*/ 	.short	0x0101
        /*067a*/ 	.byte	0x32
	.zero		1


	//   ....[87]....
        /*067c*/ 	.word	0x000057f0
        /*0680*/ 	.word	0x000000ff
        /*0684*/ 	.word	0x000000a0
        /*0688*/ 	.short	0x010a
        /*068a*/ 	.byte	0x1f
	.zero		1


	//   ....[88]....
        /*068c*/ 	.word	0x00005810
        /*0690*/ 	.word	0x000000ff
        /*0694*/ 	.word	0x000000a8
        /*0698*/ 	.short	0x010a
        /*069a*/ 	.byte	0x1f
	.zero		1


	//   ....[89]....
        /*069c*/ 	.word	0x00005830
        /*06a0*/ 	.word	0x000000ff
        /*06a4*/ 	.word	0x000000b0
        /*06a8*/ 	.short	0x010a
        /*06aa*/ 	.byte	0x1f
	.zero		1


	//   ....[90]....
        /*06ac*/ 	.word	0x00005870
        /*06b0*/ 	.word	0x00000000
        /*06b4*/ 	.word	0x000000b8
        /*06b8*/ 	.short	0x010a
        /*06ba*/ 	.byte	0xff
	.zero		1


	//   ....[91]....
        /*06bc*/ 	.word	0x00005bf0
        /*06c0*/ 	.word	0x000000ff
        /*06c4*/ 	.word	0x000000d0
        /*06c8*/ 	.short	0x010a
        /*06ca*/ 	.byte	0x31
	.zero		1


	//   ....[92]....
        /*06cc*/ 	.word	0x00005cc0
        /*06d0*/ 	.word	0x000000ff
        /*06d4*/ 	.word	0x00000000
        /*06d8*/ 	.short	0x0101
        /*06da*/ 	.byte	0x04
	.zero		1


	//   ....[93]....
        /*06dc*/ 	.word	0x00006930
        /*06e0*/ 	.word	0x000000ff
        /*06e4*/ 	.word	0x00000080
        /*06e8*/ 	.short	0x010a
        /*06ea*/ 	.byte	0x31
	.zero		1


	//   ....[94]....
        /*06ec*/ 	.word	0x000069c0
        /*06f0*/ 	.word	0x00000069
        /*06f4*/ 	.word	0x000000e0
        /*06f8*/ 	.short	0x010a
        /*06fa*/ 	.byte	0xff
	.zero		1


	//   ....[95]....
        /*06fc*/ 	.word	0x00006b80
        /*0700*/ 	.word	0x000000ff
        /*0704*/ 	.word	0x00000080
        /*0708*/ 	.short	0x010a
        /*070a*/ 	.byte	0x31
	.zero		1


	//   ....[96]....
        /*070c*/ 	.word	0x00006c70
        /*0710*/ 	.word	0x00000069
        /*0714*/ 	.word	0x000000e0
        /*0718*/ 	.short	0x010a
        /*071a*/ 	.byte	0xff
	.zero		1


	//   ....[97]....
        /*071c*/ 	.word	0x00007760
        /*0720*/ 	.word	0x00000000
        /*0724*/ 	.word	0x00000000
        /*0728*/ 	.short	0x0101
        /*072a*/ 	.byte	0xff
	.zero		1


	//   ....[98]....
        /*072c*/ 	.word	0x00007770
        /*0730*/ 	.word	0x00000003
        /*0734*/ 	.word	0x00000080
        /*0738*/ 	.short	0x010a
        /*073a*/ 	.byte	0xff
	.zero		1


	//   ....[99]....
        /*073c*/ 	.word	0x00007850
        /*0740*/ 	.word	0x00000003
        /*0744*/ 	.word	0x00000080
        /*0748*/ 	.short	0x010a
        /*074a*/ 	.byte	0xff
	.zero		1


	//   ....[100]....
        /*074c*/ 	.word	0x000083d0
        /*0750*/ 	.word	0x00000070
        /*0754*/ 	.word	0x00000000
        /*0758*/ 	.short	0x0101
        /*075a*/ 	.byte	0xff
	.zero		1


	//   ....[101]....
        /*075c*/ 	.word	0x000083f0
        /*0760*/ 	.word	0x00000046
        /*0764*/ 	.word	0x00000080
        /*0768*/ 	.short	0x010a
        /*076a*/ 	.byte	0xff
	.zero		1


	//   ....[102]....
        /*076c*/ 	.word	0x000084c0
        /*0770*/ 	.word	0x00000046
        /*0774*/ 	.word	0x00000080
        /*0778*/ 	.short	0x010a
        /*077a*/ 	.byte	0xff
	.zero		1


	//   ....[103]....
        /*077c*/ 	.word	0x00009030
        /*0780*/ 	.word	0x00000046
        /*0784*/ 	.word	0x00000000
        /*0788*/ 	.short	0x0101
        /*078a*/ 	.byte	0xff
	.zero		1


	//   ....[104]....
        /*078c*/ 	.word	0x00009050
        /*0790*/ 	.word	0x00000045
        /*0794*/ 	.word	0x00000080
        /*0798*/ 	.short	0x010a
        /*079a*/ 	.byte	0xff
	.zero		1


	//   ....[105]....
        /*079c*/ 	.word	0x00009120
        /*07a0*/ 	.word	0x00000045
        /*07a4*/ 	.word	0x00000080
        /*07a8*/ 	.short	0x010a
        /*07aa*/ 	.byte	0xff
	.zero		1


	//   ....[106]....
        /*07ac*/ 	.word	0x00009510
        /*07b0*/ 	.word	0x00000069
        /*07b4*/ 	.word	0x00000000
        /*07b8*/ 	.short	0x0101
        /*07ba*/ 	.byte	0xff
	.zero		1


	//   ....[107]....
        /*07bc*/ 	.word	0x00009ce0
        /*07c0*/ 	.word	0x00000002
        /*07c4*/ 	.word	0x00000000
        /*07c8*/ 	.short	0x0101
        /*07ca*/ 	.byte	0xff
	.zero		1


	//   ....[108]....
        /*07cc*/ 	.word	0x00009f60
        /*07d0*/ 	.word	0x000000ff
        /*07d4*/ 	.word	0x00000000
        /*07d8*/ 	.short	0x0101
        /*07da*/ 	.byte	0x04
	.zero		1


	//   ....[109]....
        /*07dc*/ 	.word	0x00009f90
        /*07e0*/ 	.word	0x00000000
        /*07e4*/ 	.word	0x00000040
        /*07e8*/ 	.short	0x010a
        /*07ea*/ 	.byte	0xff
	.zero		1


	//   ....[110]....
        /*07ec*/ 	.word	0x00009ff0
        /*07f0*/ 	.word	0x00000000
        /*07f4*/ 	.word	0x00000040
        /*07f8*/ 	.short	0x010a
        /*07fa*/ 	.byte	0xff
	.zero		1


	//   ....[111]....
        /*07fc*/ 	.word	0x0000a050
        /*0800*/ 	.word	0x00000000
        /*0804*/ 	.word	0x000000d0
        /*0808*/ 	.short	0x010a
        /*080a*/ 	.byte	0xff
	.zero		1


	//   ....[112]....
        /*080c*/ 	.word	0x0000a0b0
        /*0810*/ 	.word	0x00000000
        /*0814*/ 	.word	0x00000000
        /*0818*/ 	.short	0x010a
        /*081a*/ 	.byte	0xff
	.zero		1


	//   ....[113]....
        /*081c*/ 	.word	0x0000a110
        /*0820*/ 	.word	0x00000000
        /*0824*/ 	.word	0x00000000
        /*0828*/ 	.short	0x010a
        /*082a*/ 	.byte	0xff
	.zero		1


	//   ....[114]....
        /*082c*/ 	.word	0x0000a170
        /*0830*/ 	.word	0x00000000
        /*0834*/ 	.word	0x00000000
        /*0838*/ 	.short	0x010a
        /*083a*/ 	.byte	0xff
	.zero		1


	//   ....[115]....
        /*083c*/ 	.word	0x0000a1d0
        /*0840*/ 	.word	0x00000000
        /*0844*/ 	.word	0x00000000
        /*0848*/ 	.short	0x010a
        /*084a*/ 	.byte	0xff
	.zero		1


	//   ....[116]....
        /*084c*/ 	.word	0x0000a230
        /*0850*/ 	.word	0x00000000
        /*0854*/ 	.word	0x00000000
        /*0858*/ 	.short	0x010a
        /*085a*/ 	.byte	0xff
	.zero		1


	//   ....[117]....
        /*085c*/ 	.word	0x0000a290
        /*0860*/ 	.word	0x00000000
        /*0864*/ 	.word	0x00000000
        /*0868*/ 	.short	0x010a
        /*086a*/ 	.byte	0xff
	.zero		1


	//   ....[118]....
        /*086c*/ 	.word	0x0000a2f0
        /*0870*/ 	.word	0x00000000
        /*0874*/ 	.word	0x00000000
        /*0878*/ 	.short	0x010a
        /*087a*/ 	.byte	0xff
	.zero		1


	//   ....[119]....
        /*087c*/ 	.word	0x0000a350
        /*0880*/ 	.word	0x00000004
        /*0884*/ 	.word	0x000000d8
        /*0888*/ 	.short	0x010a
        /*088a*/ 	.byte	0xff
	.zero		1


	//   ....[120]....
        /*088c*/ 	.word	0x0000a3b0
        /*0890*/ 	.word	0x00000004
        /*0894*/ 	.word	0x000000d0
        /*0898*/ 	.short	0x010a
        /*089a*/ 	.byte	0xff
	.zero		1


	//   ....[121]....
        /*089c*/ 	.word	0x0000a410
        /*08a0*/ 	.word	0x00000005
        /*08a4*/ 	.word	0x00000008
        /*08a8*/ 	.short	0x010a
        /*08aa*/ 	.byte	0xff
	.zero		1


	//   ....[122]....
        /*08ac*/ 	.word	0x0000a4f0
        /*08b0*/ 	.word	0x00000003
        /*08b4*/ 	.word	0x00000008
        /*08b8*/ 	.short	0x010a
        /*08ba*/ 	.byte	0xff
	.zero		1


	//   ....[123]....
        /*08bc*/ 	.word	0x0000a550
        /*08c0*/ 	.word	0x00000004
        /*08c4*/ 	.word	0x000000d0
        /*08c8*/ 	.short	0x010a
        /*08ca*/ 	.byte	0xff
	.zero		1


	//   ....[124]....
        /*08cc*/ 	.word	0x0000a5b0
        /*08d0*/ 	.word	0x00000004
        /*08d4*/ 	.word	0x000000f0
        /*08d8*/ 	.short	0x010a
        /*08da*/ 	.byte	0xff
	.zero		1


	//   ....[125]....
        /*08dc*/ 	.word	0x0000a610
        /*08e0*/ 	.word	0x00000004
        /*08e4*/ 	.word	0x00000000
        /*08e8*/ 	.short	0x010a
        /*08ea*/ 	.byte	0xff
	.zero		1


	//   ....[126]....
        /*08ec*/ 	.word	0x0000a670
        /*08f0*/ 	.word	0x00000000
        /*08f4*/ 	.word	0x00000000
        /*08f8*/ 	.short	0x010a
        /*08fa*/ 	.byte	0xff
	.zero		1


	//   ....[127]....
        /*08fc*/ 	.word	0x0000a6d0
        /*0900*/ 	.word	0x00000000
        /*0904*/ 	.word	0x00000100
        /*0908*/ 	.short	0x010a
        /*090a*/ 	.byte	0xff
	.zero		1


	//   ....[128]....
        /*090c*/ 	.word	0x0000a730
        /*0910*/ 	.word	0x00000002
        /*0914*/ 	.word	0x000000d0
        /*0918*/ 	.short	0x010a
        /*091a*/ 	.byte	0xff
	.zero		1


	//   ....[129]....
        /*091c*/ 	.word	0x0000a790
        /*0920*/ 	.word	0x00000002
        /*0924*/ 	.word	0x000000c8
        /*0928*/ 	.short	0x010a
        /*092a*/ 	.byte	0xff
	.zero		1


	//   ....[130]....
        /*092c*/ 	.word	0x0000a7f0
        /*0930*/ 	.word	0x00000003
        /*0934*/ 	.word	0x000000a0
        /*0938*/ 	.short	0x010a
        /*093a*/ 	.byte	0xff
	.zero		1


	//   ....[131]....
        /*093c*/ 	.word	0x0000a850
        /*0940*/ 	.word	0x00000003
        /*0944*/ 	.word	0x000000a8
        /*0948*/ 	.short	0x010a
        /*094a*/ 	.byte	0xff
	.zero		1


	//   ....[132]....
        /*094c*/ 	.word	0x0000a8b0
        /*0950*/ 	.word	0x00000003
        /*0954*/ 	.word	0x000000b0
        /*0958*/ 	.short	0x010a
        /*095a*/ 	.byte	0xff
	.zero		1


	//   ....[133]....
        /*095c*/ 	.word	0x0000a910
        /*0960*/ 	.word	0x00000003
        /*0964*/ 	.word	0x000000b8
        /*0968*/ 	.short	0x010a
        /*096a*/ 	.byte	0xff
	.zero		1


	//   ....[134]....
        /*096c*/ 	.word	0x0000a970
        /*0970*/ 	.word	0x00000000
        /*0974*/ 	.word	0x000000a0
        /*0978*/ 	.short	0x010a
        /*097a*/ 	.byte	0xff
	.zero		1


	//   ....[135]....
        /*097c*/ 	.word	0x0000a9d0
        /*0980*/ 	.word	0x00000000
        /*0984*/ 	.word	0x000000a8
        /*0988*/ 	.short	0x010a
        /*098a*/ 	.byte	0xff
	.zero		1


	//   ....[136]....
        /*098c*/ 	.word	0x0000aa30
        /*0990*/ 	.word	0x00000000
        /*0994*/ 	.word	0x000000b0
        /*0998*/ 	.short	0x010a
        /*099a*/ 	.byte	0xff
	.zero		1


	//   ....[137]....
        /*099c*/ 	.word	0x0000aa90
        /*09a0*/ 	.word	0x00000000
        /*09a4*/ 	.word	0x000000d0
        /*09a8*/ 	.short	0x010a
        /*09aa*/ 	.byte	0xff
	.zero		1


	//   ....[138]....
        /*09ac*/ 	.word	0x0000aaf0
        /*09b0*/ 	.word	0x00000002
        /*09b4*/ 	.word	0x00000080
        /*09b8*/ 	.short	0x010a
        /*09ba*/ 	.byte	0xff
	.zero		1


	//   ....[139]....
        /*09bc*/ 	.word	0x0000ab40
        /*09c0*/ 	.word	0x00000069
        /*09c4*/ 	.word	0x000000e0
        /*09c8*/ 	.short	0x010a
        /*09ca*/ 	.byte	0xff
	.zero		1


	//   ....[140]....
        /*09cc*/ 	.word	0x0000ab90
        /*09d0*/ 	.word	0x00000003
        /*09d4*/ 	.word	0x00000080
        /*09d8*/ 	.short	0x010a
        /*09da*/ 	.byte	0xff
	.zero		1


	//   ....[141]....
        /*09dc*/ 	.word	0x0000abe0
        /*09e0*/ 	.word	0x00000046
        /*09e4*/ 	.word	0x00000080
        /*09e8*/ 	.short	0x010a
        /*09ea*/ 	.byte	0xff
	.zero		1


	//   ....[142]....
        /*09ec*/ 	.word	0x0000ac30
        /*09f0*/ 	.word	0x00000045
        /*09f4*/ 	.word	0x00000080
        /*09f8*/ 	.short	0x010a
        /*09fa*/ 	.byte	0xff
	.zero		1


	//----- nvinfo : EIATTR_NUM_MBARRIERS
	.align		4
.L_47:
        /*09fc*/ 	.byte	0x03, 0x38
        /*09fe*/ 	.short	0x0021


	//----- nvinfo : EIATTR_EXIT_INSTR_OFFSETS
	.align		4
        /*0a00*/ 	.byte	0x04, 0x1c
        /*0a02*/ 	.short	(.L_49 - .L_48)


	//   ....[0]....
.L_48:
        /*0a04*/ 	.word	0x00003020


	//   ....[1]....
        /*0a08*/ 	.word	0x000032d0


	//   ....[2]....
        /*0a0c*/ 	.word	0x00003330


	//   ....[3]....
        /*0a10*/ 	.word	0x000045d0


	//   ....[4]....
        /*0a14*/ 	.word	0x000058a0


	//   ....[5]....
        /*0a18*/ 	.word	0x000058e0


	//   ....[6]....
        /*0a1c*/ 	.word	0x00009e40


	//   ....[7]....
        /*0a20*/ 	.word	0x00009ec0


	//   ....[8]....
        /*0a24*/ 	.word	0x00009ef0


	//   ....[9]....
        /*0a28*/ 	.word	0x00009f70


	//----- nvinfo : EIATTR_MAX_THREADS
	.align		4
.L_49:
        /*0a2c*/ 	.byte	0x04, 0x05
        /*0a2e*/ 	.short	(.L_51 - .L_50)
.L_50:
        /*0a30*/ 	.word	0x00000100
        /*0a34*/ 	.word	0x00000001
        /*0a38*/ 	.word	0x00000001


	//----- nvinfo : EIATTR_CRS_STACK_SIZE
	.align		4
.L_51:
        /*0a3c*/ 	.byte	0x04, 0x1e
        /*0a3e*/ 	.short	(.L_53 - .L_52)
.L_52:
        /*0a40*/ 	.word	0x00000000


	//----- nvinfo : EIATTR_CBANK_PARAM_SIZE
	.align		4
.L_53:
        /*0a44*/ 	.byte	0x03, 0x19
        /*0a46*/ 	.short	0x0800


	//----- nvinfo : EIATTR_PARAM_CBANK
	.align		4
        /*0a48*/ 	.byte	0x04, 0x0a
        /*0a4a*/ 	.short	(.L_55 - .L_54)
	.align		4
.L_54:
        /*0a4c*/ 	.word	index@(.nv.constant0._ZN7cutlass13device_kernelINS_4conv6kernel13ConvUniversalINS1_16ConvProblemShapeILNS1_8OperatorE1ELi2EEENS1_10collective14CollectiveConvINS1_47MainloopSm100TmaUmmaWarpSpecializedImplicitGemmILS5_1ELi8ELi2ELi1ELi2EN4cute5tupleIJNSA_1CILi2EEENSC_ILi1EEESE_EEEEENSB_IJNSC_ILi256EEENSC_ILi128EEENSB_IJNSC_ILi64EEEEEEEEENS_10bfloat16_tESM_NSA_8TiledMMAINSA_8MMA_AtomIJNSA_26SM100_MMA_F16BF16_2x1SM_SSISM_SM_fLi256ELi128ELNSA_4UMMA5MajorE0ELSR_1ELNSQ_7ScaleInE0ELSS_0EEEEEENSA_6LayoutINSB_IJSE_SE_SE_EEENSB_IJNSC_ILi0EEESX_SX_EEEEENSB_IJNSA_10UnderscoreES10_S10_EEEEENS7_6detail27Sm100ImplicitGemmTileTraitsINSA_25SM100_TMA_2SM_LOAD_IM2COLENSA_14ComposedLayoutINSA_7SwizzleILi3ELi4ELi3EEENSA_18smem_ptr_flag_bitsILi16EEENSV_INSB_IJNSC_ILi8EEESJ_EEENSB_IJSJ_SE_EEEEEEEvEENS14_INSA_18SM100_TMA_2SM_LOADENS16_IS18_S1A_NSV_INSB_IJSJ_S1B_EEENSB_IJSE_SJ_EEEEEEEvEEEENS_8epilogue10collective18CollectiveEpilogueINS1O_23Sm100TmaWarpSpecializedILi4ELi2ELi32ELb1ELb0EEEJNSB_IJSI_SI_SK_EEENSB_IJNSV_ISI_SE_EENSV_INSC_ILi32EEESE_EEEEESM_NSB_IJNSB_IJlllEEESE_SX_EEESM_S1Z_NS1O_6fusion15FusionCallbacksIS1S_NS20_17LinearCombinationISM_fSM_fLNS_15FloatRoundStyleE2EEES1T_S1X_JEEENSA_5SM1004TMEM4LOAD26SM100_TMEM_LOAD_32dp32b32xENSA_20SM90_TMA_LOAD_IM2COLENS16_INS17_ILi2ELi4ELi3EEES1A_NSV_INSB_IJS1B_S1V_EEENSB_IJS1V_SE_EEEEEEENSA_39AutoVectorizingCopyWithAssumedAlignmentILi128EEENSA_21SM90_TMA_STORE_IM2COLES2F_S2H_S2H_EEEvvEEEEvNT_6ParamsE)
        /*0a50*/ 	.short	0x0380
        /*0a52*/ 	.short	0x0800


	//----- nvinfo : EIATTR_SW_WAR
	.align		4
.L_55:
        /*0a54*/ 	.byte	0x04, 0x36
        /*0a56*/ 	.short	(.L_57 - .L_56)
.L_56:
        /*0a58*/ 	.word	0x00000008
.L_57:


//--------------------- .nv.callgraph             --------------------------
	.section	.nv.callgraph,"",@"SHT_CUDA_CALLGRAPH"
	.align	4
	.sectionentsize	8
	.align		4
        /*0000*/ 	.word	0x00000000
	.align		4
        /*0004*/ 	.word	0xffffffff
	.align		4
        /*0008*/ 	.word	index@(_ZN7cutlass13device_kernelINS_4conv6kernel13ConvUniversalINS1_16ConvProblemShapeILNS1_8OperatorE1ELi2EEENS1_10collective14CollectiveConvINS1_47MainloopSm100TmaUmmaWarpSpecializedImplicitGemmILS5_1ELi8ELi2ELi1ELi2EN4cute5tupleIJNSA_1CILi2EEENSC_ILi1EEESE_EEEEENSB_IJNSC_ILi256EEENSC_ILi128EEENSB_IJNSC_ILi64EEEEEEEEENS_10bfloat16_tESM_NSA_8TiledMMAINSA_8MMA_AtomIJNSA_26SM100_MMA_F16BF16_2x1SM_SSISM_SM_fLi256ELi128ELNSA_4UMMA5MajorE0ELSR_1ELNSQ_7ScaleInE0ELSS_0EEEEEENSA_6LayoutINSB_IJSE_SE_SE_EEENSB_IJNSC_ILi0EEESX_SX_EEEEENSB_IJNSA_10UnderscoreES10_S10_EEEEENS7_6detail27Sm100ImplicitGemmTileTraitsINSA_25SM100_TMA_2SM_LOAD_IM2COLENSA_14ComposedLayoutINSA_7SwizzleILi3ELi4ELi3EEENSA_18smem_ptr_flag_bitsILi16EEENSV_INSB_IJNSC_ILi8EEESJ_EEENSB_IJSJ_SE_EEEEEEEvEENS14_INSA_18SM100_TMA_2SM_LOADENS16_IS18_S1A_NSV_INSB_IJSJ_S1B_EEENSB_IJSE_SJ_EEEEEEEvEEEENS_8epilogue10collective18CollectiveEpilogueINS1O_23Sm100TmaWarpSpecializedILi4ELi2ELi32ELb1ELb0EEEJNSB_IJSI_SI_SK_EEENSB_IJNSV_ISI_SE_EENSV_INSC_ILi32EEESE_EEEEESM_NSB_IJNSB_IJlllEEESE_SX_EEESM_S1Z_NS1O_6fusion15FusionCallbacksIS1S_NS20_17LinearCombinationISM_fSM_fLNS_15FloatRoundStyleE2EEES1T_S1X_JEEENSA_5SM1004TMEM4LOAD26SM100_TMEM_LOAD_32dp32b32xENSA_20SM90_TMA_LOAD_IM2COLENS16_INS17_ILi2ELi4ELi3EEES1A_NSV_INSB_IJS1B_S1V_EEENSB_IJS1V_SE_EEEEEEENSA_39AutoVectorizingCopyWithAssumedAlignmentILi128EEENSA_21SM90_TMA_STORE_IM2COLES2F_S2H_S2H_EEEvvEEEEvNT_6ParamsE)
	.align		4
        /*000c*/ 	.word	index@(__assertfail)
	.align		4
        /*0010*/ 	.word	0x00000000
	.align		4
        /*0014*/ 	.word	0xfffffffe
	.align		4
        /*0018*/ 	.word	0x00000000
	.align		4
        /*001c*/ 	.word	0xfffffffd
	.align		4
        /*0020*/ 	.word	0x00000000
	.align		4
        /*0024*/ 	.word	0xfffffffc


//--------------------- .nv.constant4             --------------------------
	.section	.nv.constant4,"a",@progbits
	.align	8
	.align		8
.nv.constant4:
        /*0000*/ 	.dword	__assertfail
	.align		8
        /*0008*/ 	.dword	__unnamed_1
	.align		8
        /*0010*/ 	.dword	__unnamed_2
	.align		8
        /*0018*/ 	.dword	_ZN39_INTERNAL_6315f711_4_k_cu_e5babfcd_37884cuda3std3__45__cpo5beginE
	.align		8
        /*0020*/ 	.dword	_ZN39_INTERNAL_6315f711_4_k_cu_e5babfcd_37884cuda3std3__45__cpo3endE
	.align		8
        /*0028*/ 	.dword	_ZN39_INTERNAL_6315f711_4_k_cu_e5babfcd_37884cuda3std3__45__cpo6cbeginE
	.align		8
        /*0030*/ 	.dword	_ZN39_INTERNAL_6315f711_4_k_cu_e5babfcd_37884cuda3std3__45__cpo4cendE
	.align		8
        /*0038*/ 	.dword	_ZN39_INTERNAL_6315f711_4_k_cu_e5babfcd_37884cuda3std3__441_GLOBAL__N__6315f711_4_k_cu_e5babfcd_37886ignoreE
	.align		8
        /*0040*/ 	.dword	_ZN39_INTERNAL_6315f711_4_k_cu_e5babfcd_37884cuda3std3__419piecewise_constructE
	.align		8
        /*0048*/ 	.dword	_ZN39_INTERNAL_6315f711_4_k_cu_e5babfcd_37884cuda3std3__48in_placeE
	.align		8
        /*0050*/ 	.dword	_ZN39_INTERNAL_6315f711_4_k_cu_e5babfcd_37884cuda3std6ranges3__45__cpo4swapE
	.align		8
        /*0058*/ 	.dword	_ZN39_INTERNAL_6315f711_4_k_cu_e5babfcd_37884cuda3std6ranges3__45__cpo9iter_moveE
	.align		8
        /*0060*/ 	.dword	_ZN39_INTERNAL_6315f711_4_k_cu_e5babfcd_37884cute7productE
	.align		8
        /*0068*/ 	.dword	_ZN39_INTERNAL_6315f711_4_k_cu_e5babfcd_37884cute1_E
	.align		8
        /*0070*/ 	.dword	$str$27
	.align		8
        /*0078*/ 	.dword	$str$28
	.align		8
        /*0080*/ 	.dword	$str$29
	.align		8
        /*0088*/ 	.dword	$str$30


//--------------------- .text._ZN7cutlass13device_kernelINS_4conv6kernel13ConvUniversalINS1_16ConvProblemShapeILNS1_8OperatorE1ELi2EEENS1_10collective14CollectiveConvINS1_47MainloopSm100TmaUmmaWarpSpecializedImplicitGemmILS5_1ELi8ELi2ELi1ELi2EN4cute5tupleIJNSA_1CILi2EEENSC_ILi1EEESE_EEEEENSB_IJNSC_ILi256EEENSC_ILi128EEENSB_IJNSC_ILi64EEEEEEEEENS_10bfloat16_tESM_NSA_8TiledMMAINSA_8MMA_AtomIJNSA_26SM100_MMA_F16BF16_2x1SM_SSISM_SM_fLi256ELi128ELNSA_4UMMA5MajorE0ELSR_1ELNSQ_7ScaleInE0ELSS_0EEEEEENSA_6LayoutINSB_IJSE_SE_SE_EEENSB_IJNSC_ILi0EEESX_SX_EEEEENSB_IJNSA_10UnderscoreES10_S10_EEEEENS7_6detail27Sm100ImplicitGemmTileTraitsINSA_25SM100_TMA_2SM_LOAD_IM2COLENSA_14ComposedLayoutINSA_7SwizzleILi3ELi4ELi3EEENSA_18smem_ptr_flag_bitsILi16EEENSV_INSB_IJNSC_ILi8EEESJ_EEENSB_IJSJ_SE_EEEEEEEvEENS14_INSA_18SM100_TMA_2SM_LOADENS16_IS18_S1A_NSV_INSB_IJSJ_S1B_EEENSB_IJSE_SJ_EEEEEEEvEEEENS_8epilogue10collective18CollectiveEpilogueINS1O_23Sm100TmaWarpSpecializedILi4ELi2ELi32ELb1ELb0EEEJNSB_IJSI_SI_SK_EEENSB_IJNSV_ISI_SE_EENSV_INSC_ILi32EEESE_EEEEESM_NSB_IJNSB_IJlllEEESE_SX_EEESM_S1Z_NS1O_6fusion15FusionCallbacksIS1S_NS20_17LinearCombinationISM_fSM_fLNS_15FloatRoundStyleE2EEES1T_S1X_JEEENSA_5SM1004TMEM4LOAD26SM100_TMEM_LOAD_32dp32b32xENSA_20SM90_TMA_LOAD_IM2COLENS16_INS17_ILi2ELi4ELi3EEES1A_NSV_INSB_IJS1B_S1V_EEENSB_IJS1V_SE_EEEEEEENSA_39AutoVectorizingCopyWithAssumedAlignmentILi128EEENSA_21SM90_TMA_STORE_IM2COLES2F_S2H_S2H_EEEvvEEEEvNT_6ParamsE --------------------------
	.section	.text._ZN7cutlass13device_kernelINS_4conv6kernel13ConvUniversalINS1_16ConvProblemShapeILNS1_8OperatorE1ELi2EEENS1_10collective14CollectiveConvINS1_47MainloopSm100TmaUmmaWarpSpecializedImplicitGemmILS5_1ELi8ELi2ELi1ELi2EN4cute5tupleIJNSA_1CILi2EEENSC_ILi1EEESE_EEEEENSB_IJNSC_ILi256EEENSC_ILi128EEENSB_IJNSC_ILi64EEEEEEEEENS_10bfloat16_tESM_NSA_8TiledMMAINSA_8MMA_AtomIJNSA_26SM100_MMA_F16BF16_2x1SM_SSISM_SM_fLi256ELi128ELNSA_4UMMA5MajorE0ELSR_1ELNSQ_7ScaleInE0ELSS_0EEEEEENSA_6LayoutINSB_IJSE_SE_SE_EEENSB_IJNSC_ILi0EEESX_SX_EEEEENSB_IJNSA_10UnderscoreES10_S10_EEEEENS7_6detail27Sm100ImplicitGemmTileTraitsINSA_25SM100_TMA_2SM_LOAD_IM2COLENSA_14ComposedLayoutINSA_7SwizzleILi3ELi4ELi3EEENSA_18smem_ptr_flag_bitsILi16EEENSV_INSB_IJNSC_ILi8EEESJ_EEENSB_IJSJ_SE_EEEEEEEvEENS14_INSA_18SM100_TMA_2SM_LOADENS16_IS18_S1A_NSV_INSB_IJSJ_S1B_EEENSB_IJSE_SJ_EEEEEEEvEEEENS_8epilogue10collective18CollectiveEpilogueINS1O_23Sm100TmaWarpSpecializedILi4ELi2ELi32ELb1ELb0EEEJNSB_IJSI_SI_SK_EEENSB_IJNSV_ISI_SE_EENSV_INSC_ILi32EEESE_EEEEESM_NSB_IJNSB_IJlllEEESE_SX_EEESM_S1Z_NS1O_6fusion15FusionCallbacksIS1S_NS20_17LinearCombinationISM_fSM_fLNS_15FloatRoundStyleE2EEES1T_S1X_JEEENSA_5SM1004TMEM4LOAD26SM100_TMEM_LOAD_32dp32b32xENSA_20SM90_TMA_LOAD_IM2COLENS16_INS17_ILi2ELi4ELi3EEES1A_NSV_INSB_IJS1B_S1V_EEENSB_IJS1V_SE_EEEEEEENSA_39AutoVectorizingCopyWithAssumedAlignmentILi128EEENSA_21SM90_TMA_STORE_IM2COLES2F_S2H_S2H_EEEvvEEEEvNT_6ParamsE,"ax",@progbits
	.align	128
.text._ZN7cutlass13device_kernelINS_4conv6kernel13ConvUniversalINS1_16ConvProblemShapeILNS1_8OperatorE1ELi2EEENS1_10collective14CollectiveConvINS1_47MainloopSm100TmaUmmaWarpSpecializedImplicitGemmILS5_1ELi8ELi2ELi1ELi2EN4cute5tupleIJNSA_1CILi2EEENSC_ILi1EEESE_EEEEENSB_IJNSC_ILi256EEENSC_ILi128EEENSB_IJNSC_ILi64EEEEEEEEENS_10bfloat16_tESM_NSA_8TiledMMAINSA_8MMA_AtomIJNSA_26SM100_MMA_F16BF16_2x1SM_SSISM_SM_fLi256ELi128ELNSA_4UMMA5MajorE0ELSR_1ELNSQ_7ScaleInE0ELSS_0EEEEEENSA_6LayoutINSB_IJSE_SE_SE_EEENSB_IJNSC_ILi0EEESX_SX_EEEEENSB_IJNSA_10UnderscoreES10_S10_EEEEENS7_6detail27Sm100ImplicitGemmTileTraitsINSA_25SM100_TMA_2SM_LOAD_IM2COLENSA_14ComposedLayoutINSA_7SwizzleILi3ELi4ELi3EEENSA_18smem_ptr_flag_bitsILi16EEENSV_INSB_IJNSC_ILi8EEESJ_EEENSB_IJSJ_SE_EEEEEEEvEENS14_INSA_18SM100_TMA_2SM_LOADENS16_IS18_S1A_NSV_INSB_IJSJ_S1B_EEENSB_IJSE_SJ_EEEEEEEvEEEENS_8epilogue10collective18CollectiveEpilogueINS1O_23Sm100TmaWarpSpecializedILi4ELi2ELi32ELb1ELb0EEEJNSB_IJSI_SI_SK_EEENSB_IJNSV_ISI_SE_EENSV_INSC_ILi32EEESE_EEEEESM_NSB_IJNSB_IJlllEEESE_SX_EEESM_S1Z_NS1O_6fusion15FusionCallbacksIS1S_NS20_17LinearCombinationISM_fSM_fLNS_15FloatRoundStyleE2EEES1T_S1X_JEEENSA_5SM1004TMEM4LOAD26SM100_TMEM_LOAD_32dp32b32xENSA_20SM90_TMA_LOAD_IM2COLENS16_INS17_ILi2ELi4ELi3EEES1A_NSV_INSB_IJS1B_S1V_EEENSB_IJS1V_SE_EEEEEEENSA_39AutoVectorizingCopyWithAssumedAlignmentILi128EEENSA_21SM90_TMA_STORE_IM2COLES2F_S2H_S2H_EEEvvEEEEvNT_6ParamsE:
        .type           _ZN7cutlass13device_kernelINS_4conv6kernel13ConvUniversalINS1_16ConvProblemShapeILNS1_8OperatorE1ELi2EEENS1_10collective14CollectiveConvINS1_47MainloopSm100TmaUmmaWarpSpecializedImplicitGemmILS5_1ELi8ELi2ELi1ELi2EN4cute5tupleIJNSA_1CILi2EEENSC_ILi1EEESE_EEEEENSB_IJNSC_ILi256EEENSC_ILi128EEENSB_IJNSC_ILi64EEEEEEEEENS_10bfloat16_tESM_NSA_8TiledMMAINSA_8MMA_AtomIJNSA_26SM100_MMA_F16BF16_2x1SM_SSISM_SM_fLi256ELi128ELNSA_4UMMA5MajorE0ELSR_1ELNSQ_7ScaleInE0ELSS_0EEEEEENSA_6LayoutINSB_IJSE_SE_SE_EEENSB_IJNSC_ILi0EEESX_SX_EEEEENSB_IJNSA_10UnderscoreES10_S10_EEEEENS7_6detail27Sm100ImplicitGemmTileTraitsINSA_25SM100_TMA_2SM_LOAD_IM2COLENSA_14ComposedLayoutINSA_7SwizzleILi3ELi4ELi3EEENSA_18smem_ptr_flag_bitsILi16EEENSV_INSB_IJNSC_ILi8EEESJ_EEENSB_IJSJ_SE_EEEEEEEvEENS14_INSA_18SM100_TMA_2SM_LOADENS16_IS18_S1A_NSV_INSB_IJSJ_S1B_EEENSB_IJSE_SJ_EEEEEEEvEEEENS_8epilogue10collective18CollectiveEpilogueINS1O_23Sm100TmaWarpSpecializedILi4ELi2ELi32ELb1ELb0EEEJNSB_IJSI_SI_SK_EEENSB_IJNSV_ISI_SE_EENSV_INSC_ILi32EEESE_EEEEESM_NSB_IJNSB_IJlllEEESE_SX_EEESM_S1Z_NS1O_6fusion15FusionCallbacksIS1S_NS20_17LinearCombinationISM_fSM_fLNS_15FloatRoundStyleE2EEES1T_S1X_JEEENSA_5SM1004TMEM4LOAD26SM100_TMEM_LOAD_32dp32b32xENSA_20SM90_TMA_LOAD_IM2COLENS16_INS17_ILi2ELi4ELi3EEES1A_NSV_INSB_IJS1B_S1V_EEENSB_IJS1V_SE_EEEEEEENSA_39AutoVectorizingCopyWithAssumedAlignmentILi128EEENSA_21SM90_TMA_STORE_IM2COLES2F_S2H_S2H_EEEvvEEEEvNT_6ParamsE,@function
        .size           _ZN7cutlass13device_kernelINS_4conv6kernel13ConvUniversalINS1_16ConvProblemShapeILNS1_8OperatorE1ELi2EEENS1_10collective14CollectiveConvINS1_47MainloopSm100TmaUmmaWarpSpecializedImplicitGemmILS5_1ELi8ELi2ELi1ELi2EN4cute5tupleIJNSA_1CILi2EEENSC_ILi1EEESE_EEEEENSB_IJNSC_ILi256EEENSC_ILi128EEENSB_IJNSC_ILi64EEEEEEEEENS_10bfloat16_tESM_NSA_8TiledMMAINSA_8MMA_AtomIJNSA_26SM100_MMA_F16BF16_2x1SM_SSISM_SM_fLi256ELi128ELNSA_4UMMA5MajorE0ELSR_1ELNSQ_7ScaleInE0ELSS_0EEEEEENSA_6LayoutINSB_IJSE_SE_SE_EEENSB_IJNSC_ILi0EEESX_SX_EEEEENSB_IJNSA_10UnderscoreES10_S10_EEEEENS7_6detail27Sm100ImplicitGemmTileTraitsINSA_25SM100_TMA_2SM_LOAD_IM2COLENSA_14ComposedLayoutINSA_7SwizzleILi3ELi4ELi3EEENSA_18smem_ptr_flag_bitsILi16EEENSV_INSB_IJNSC_ILi8EEESJ_EEENSB_IJSJ_SE_EEEEEEEvEENS14_INSA_18SM100_TMA_2SM_LOADENS16_IS18_S1A_NSV_INSB_IJSJ_S1B_EEENSB_IJSE_SJ_EEEEEEEvEEEENS_8epilogue10collective18CollectiveEpilogueINS1O_23Sm100TmaWarpSpecializedILi4ELi2ELi32ELb1ELb0EEEJNSB_IJSI_SI_SK_EEENSB_IJNSV_ISI_SE_EENSV_INSC_ILi32EEESE_EEEEESM_NSB_IJNSB_IJlllEEESE_SX_EEESM_S1Z_NS1O_6fusion15FusionCallbacksIS1S_NS20_17LinearCombinationISM_fSM_fLNS_15FloatRoundStyleE2EEES1T_S1X_JEEENSA_5SM1004TMEM4LOAD26SM100_TMEM_LOAD_32dp32b32xENSA_20SM90_TMA_LOAD_IM2COLENS16_INS17_ILi2ELi4ELi3EEES1A_NSV_INSB_IJS1B_S1V_EEENSB_IJS1V_SE_EEEEEEENSA_39AutoVectorizingCopyWithAssumedAlignmentILi128EEENSA_21SM90_TMA_STORE_IM2COLES2F_S2H_S2H_EEEvvEEEEvNT_6ParamsE,(.L_x_199 - _ZN7cutlass13device_kernelINS_4conv6kernel13ConvUniversalINS1_16ConvProblemShapeILNS1_8OperatorE1ELi2EEENS1_10collective14CollectiveConvINS1_47MainloopSm100TmaUmmaWarpSpecializedImplicitGemmILS5_1ELi8ELi2ELi1ELi2EN4cute5tupleIJNSA_1CILi2EEENSC_ILi1EEESE_EEEEENSB_IJNSC_ILi256EEENSC_ILi128EEENSB_IJNSC_ILi64EEEEEEEEENS_10bfloat16_tESM_NSA_8TiledMMAINSA_8MMA_AtomIJNSA_26SM100_MMA_F16BF16_2x1SM_SSISM_SM_fLi256ELi128ELNSA_4UMMA5MajorE0ELSR_1ELNSQ_7ScaleInE0ELSS_0EEEEEENSA_6LayoutINSB_IJSE_SE_SE_EEENSB_IJNSC_ILi0EEESX_SX_EEEEENSB_IJNSA_10UnderscoreES10_S10_EEEEENS7_6detail27Sm100ImplicitGemmTileTraitsINSA_25SM100_TMA_2SM_LOAD_IM2COLENSA_14ComposedLayoutINSA_7SwizzleILi3ELi4ELi3EEENSA_18smem_ptr_flag_bitsILi16EEENSV_INSB_IJNSC_ILi8EEESJ_EEENSB_IJSJ_SE_EEEEEEEvEENS14_INSA_18SM100_TMA_2SM_LOADENS16_IS18_S1A_NSV_INSB_IJSJ_S1B_EEENSB_IJSE_SJ_EEEEEEEvEEEENS_8epilogue10collective18CollectiveEpilogueINS1O_23Sm100TmaWarpSpecializedILi4ELi2ELi32ELb1ELb0EEEJNSB_IJSI_SI_SK_EEENSB_IJNSV_ISI_SE_EENSV_INSC_ILi32EEESE_EEEEESM_NSB_IJNSB_IJlllEEESE_SX_EEESM_S1Z_NS1O_6fusion15FusionCallbacksIS1S_NS20_17LinearCombinationISM_fSM_fLNS_15FloatRoundStyleE2EEES1T_S1X_JEEENSA_5SM1004TMEM4LOAD26SM100_TMEM_LOAD_32dp32b32xENSA_20SM90_TMA_LOAD_IM2COLENS16_INS17_ILi2ELi4ELi3EEES1A_NSV_INSB_IJS1B_S1V_EEENSB_IJS1V_SE_EEEEEEENSA_39AutoVectorizingCopyWithAssumedAlignmentILi128EEENSA_21SM90_TMA_STORE_IM2COLES2F_S2H_S2H_EEEvvEEEEvNT_6ParamsE)
        .other          _ZN7cutlass13device_kernelINS_4conv6kernel13ConvUniversalINS1_16ConvProblemShapeILNS1_8OperatorE1ELi2EEENS1_10collective14CollectiveConvINS1_47MainloopSm100TmaUmmaWarpSpecializedImplicitGemmILS5_1ELi8ELi2ELi1ELi2EN4cute5tupleIJNSA_1CILi2EEENSC_ILi1EEESE_EEEEENSB_IJNSC_ILi256EEENSC_ILi128EEENSB_IJNSC_ILi64EEEEEEEEENS_10bfloat16_tESM_NSA_8TiledMMAINSA_8MMA_AtomIJNSA_26SM100_MMA_F16BF16_2x1SM_SSISM_SM_fLi256ELi128ELNSA_4UMMA5MajorE0ELSR_1ELNSQ_7ScaleInE0ELSS_0EEEEEENSA_6LayoutINSB_IJSE_SE_SE_EEENSB_IJNSC_ILi0EEESX_SX_EEEEENSB_IJNSA_10UnderscoreES10_S10_EEEEENS7_6detail27Sm100ImplicitGemmTileTraitsINSA_25SM100_TMA_2SM_LOAD_IM2COLENSA_14ComposedLayoutINSA_7SwizzleILi3ELi4ELi3EEENSA_18smem_ptr_flag_bitsILi16EEENSV_INSB_IJNSC_ILi8EEESJ_EEENSB_IJSJ_SE_EEEEEEEvEENS14_INSA_18SM100_TMA_2SM_LOADENS16_IS18_S1A_NSV_INSB_IJSJ_S1B_EEENSB_IJSE_SJ_EEEEEEEvEEEENS_8epilogue10collective18CollectiveEpilogueINS1O_23Sm100TmaWarpSpecializedILi4ELi2ELi32ELb1ELb0EEEJNSB_IJSI_SI_SK_EEENSB_IJNSV_ISI_SE_EENSV_INSC_ILi32EEESE_EEEEESM_NSB_IJNSB_IJlllEEESE_SX_EEESM_S1Z_NS1O_6fusion15FusionCallbacksIS1S_NS20_17LinearCombinationISM_fSM_fLNS_15FloatRoundStyleE2EEES1T_S1X_JEEENSA_5SM1004TMEM4LOAD26SM100_TMEM_LOAD_32dp32b32xENSA_20SM90_TMA_LOAD_IM2COLENS16_INS17_ILi2ELi4ELi3EEES1A_NSV_INSB_IJS1B_S1V_EEENSB_IJS1V_SE_EEEEEEENSA_39AutoVectorizingCopyWithAssumedAlignmentILi128EEENSA_21SM90_TMA_STORE_IM2COLES2F_S2H_S2H_EEEvvEEEEvNT_6ParamsE,@"STO_CUDA_ENTRY STV_DEFAULT"
_ZN7cutlass13device_kernelINS_4conv6kernel13ConvUniversalINS1_16ConvProblemShapeILNS1_8OperatorE1ELi2EEENS1_10collective14CollectiveConvINS1_47MainloopSm100TmaUmmaWarpSpecializedImplicitGemmILS5_1ELi8ELi2ELi1ELi2EN4cute5tupleIJNSA_1CILi2EEENSC_ILi1EEESE_EEEEENSB_IJNSC_ILi256EEENSC_ILi128EEENSB_IJNSC_ILi64EEEEEEEEENS_10bfloat16_tESM_NSA_8TiledMMAINSA_8MMA_AtomIJNSA_26SM100_MMA_F16BF16_2x1SM_SSISM_SM_fLi256ELi128ELNSA_4UMMA5MajorE0ELSR_1ELNSQ_7ScaleInE0ELSS_0EEEEEENSA_6LayoutINSB_IJSE_SE_SE_EEENSB_IJNSC_ILi0EEESX_SX_EEEEENSB_IJNSA_10UnderscoreES10_S10_EEEEENS7_6detail27Sm100ImplicitGemmTileTraitsINSA_25SM100_TMA_2SM_LOAD_IM2COLENSA_14ComposedLayoutINSA_7SwizzleILi3ELi4ELi3EEENSA_18smem_ptr_flag_bitsILi16EEENSV_INSB_IJNSC_ILi8EEESJ_EEENSB_IJSJ_SE_EEEEEEEvEENS14_INSA_18SM100_TMA_2SM_LOADENS16_IS18_S1A_NSV_INSB_IJSJ_S1B_EEENSB_IJSE_SJ_EEEEEEEvEEEENS_8epilogue10collective18CollectiveEpilogueINS1O_23Sm100TmaWarpSpecializedILi4ELi2ELi32ELb1ELb0EEEJNSB_IJSI_SI_SK_EEENSB_IJNSV_ISI_SE_EENSV_INSC_ILi32EEESE_EEEEESM_NSB_IJNSB_IJlllEEESE_SX_EEESM_S1Z_NS1O_6fusion15FusionCallbacksIS1S_NS20_17LinearCombinationISM_fSM_fLNS_15FloatRoundStyleE2EEES1T_S1X_JEEENSA_5SM1004TMEM4LOAD26SM100_TMEM_LOAD_32dp32b32xENSA_20SM90_TMA_LOAD_IM2COLENS16_INS17_ILi2ELi4ELi3EEES1A_NSV_INSB_IJS1B_S1V_EEENSB_IJS1V_SE_EEEEEEENSA_39AutoVectorizingCopyWithAssumedAlignmentILi128EEENSA_21SM90_TMA_STORE_IM2COLES2F_S2H_S2H_EEEvvEEEEvNT_6ParamsE:
[----:B------:R-:W1:Y:S01]  /*0000*/  LDC R1, c[0x0][0x37c] ;  /* 0x0000df00ff017b82 */ /* 0x000e620000000800 */
[----:B------:R-:W2:Y:S01]  /*0010*/  S2R R85, SR_TID.X ;  /* 0x0000000000557919 */ /* 0x000ea20000002100 */
[----:B------:R-:W3:Y:S06]  /*0020*/  LDCU.64 UR8, c[0x0][0x890] ;  /* 0x00011200ff0877ac */ /* 0x000eec0008000a00 */
[----:B------:R-:W4:Y:S01]  /*0030*/  S2UR UR4, SR_CgaCtaId ;  /* 0x00000000000479c3 */ /* 0x000f220000008800 */
[----:B-1----:R-:W-:Y:S01]  /*0040*/  VIADD R1, R1, 0xfffffff8 ;  /* 0xfffffff801017836 */ /* 0x002fe20000000000 */
[----:B------:R-:W-:-:S02]  /*0050*/  PRMT R87, RZ, 0x7610, R87 ;  /* 0x00007610ff577816 */ /* 0x000fc40000000057 */
[----:B------:R-:W-:Y:S02]  /*0060*/  ELECT P1, URZ, PT ;  /* 0x0000000000ff782f */ /* 0x000fe40003820000 */
[----:B------:R-:W-:Y:S01]  /*0070*/  R2UR UR48, R1 ;  /* 0x00000000013072ca */ /* 0x000fe200000e0000 */
[----:B---3--:R-:W-:-:S04]  /*0080*/  UISETP.NE.U32.AND UP0, UPT, UR8, URZ, UPT ;  /* 0x000000ff0800728c */ /* 0x008fc8000bf05070 */
[----:B------:R-:W-:Y:S02]  /*0090*/  UISETP.NE.AND.EX UP0, UPT, UR9, URZ, UPT, UP0 ;  /* 0x000000ff0900728c */ /* 0x000fe4000bf05300 */
[----:B----4-:R-:W-:Y:S02]  /*00a0*/  ULOP3.LUT UR38, UR4, 0x1, URZ, 0xc0, !UPT ;  /* 0x0000000104267892 */ /* 0x010fe4000f8ec0ff */
[----:B------:R-:W-:Y:S01]  /*00b0*/  ULOP3.LUT UR37, UR4, 0x1, URZ, 0x3c, !UPT ;  /* 0x0000000104257892 */ /* 0x000fe2000f8e3cff */
[----:B--2---:R-:W-:-:S05]  /*00c0*/  SHF.R.U32.HI R88, RZ, 0x5, R85 ;  /* 0x00000005ff587819 */ /* 0x004fca0000011655 */
[----:B------:R-:W1:Y:S02]  /*00d0*/  SHFL.IDX PT, R0, R88, RZ, 0x1f ;  /* 0x00001fff58007589 */ /* 0x000e6400000e0000 */
[----:B-1----:R-:W-:Y:S01]  /*00e0*/  R2UR UR18, R0 ;  /* 0x00000000001272ca */ /* 0x002fe200000e0000 */
[----:B------:R-:W-:-:S14]  /*00f0*/  BRA.U UP0, `(.L_x_0) ;  /* 0x0000000100307547 */ /* 0x000fdc000b800000 */
[----:B------:R-:W1:Y:S02]  /*0100*/  LDCU.64 UR4, c[0x0][0x888] ;  /* 0x00011100ff0477ac */ /* 0x000e640008000a00 */
[----:B-1----:R-:W-:-:S04]  /*0110*/  UISETP.NE.U32.AND UP0, UPT, UR4, URZ, UPT ;  /* 0x000000ff0400728c */ /* 0x002fc8000bf05070 */
[----:B------:R-:W-:-:S09]  /*0120*/  UISETP.NE.AND.EX UP0, UPT, UR5, URZ, UPT, UP0 ;  /* 0x000000ff0500728c */ /* 0x000fd2000bf05300 */
[----:B------:R-:W-:Y:S05]  /*0130*/  BRA.U !UP0, `(.L_x_1) ;  /* 0x0000000108147547 */ /* 0x000fea000b800000 */
[----:B------:R-:W1:Y:S01]  /*0140*/  LDC.64 R2, c[0x0][0x888] ;  /* 0x00022200ff027b82 */ /* 0x000e620000000a00 */
[----:B------:R-:W1:Y:S02]  /*0150*/  LDCU.64 UR4, c[0x0][0x358] ;  /* 0x00006b00ff0477ac */ /* 0x000e640008000a00 */
[----:B-1----:R1:W5:Y:S01]  /*0160*/  LDG.E R41, desc[UR4][R2.64] ;  /* 0x0000000402297981 */ /* 0x002362000c1e1900 */
[----:B------:R-:W-:Y:S01]  /*0170*/  HFMA2 R87, -RZ, RZ, 0, 5.9604644775390625e-08 ;  /* 0x00000001ff577431 */ /* 0x000fe200000001ff */
[----:B------:R-:W-:Y:S05]  /*0180*/  BRA `(.L_x_0) ;  /* 0x00000000000c7947 */ /* 0x000fea0003800000 */
.L_x_1:
[----:B------:R-:W1:Y:S01]  /*0190*/  LDCU UR4, c[0x0][0x880] ;  /* 0x00011000ff0477ac */ /* 0x000e620008000800 */
[----:B------:R-:W-:Y:S01]  /*01a0*/  HFMA2 R87, -RZ, RZ, 0, 5.9604644775390625e-08 ;  /* 0x00000001ff577431 */ /* 0x000fe200000001ff */
[----:B-1----:R-:W-:-:S07]  /*01b0*/  MOV R41, UR4 ;  /* 0x0000000400297c02 */ /* 0x002fce0008000f00 */
.L_x_0:
[----:B------:R-:W2:Y:S02]  /*01c0*/  LDCU.64 UR4, c[0x0][0x8b0] ;  /* 0x00011600ff0477ac */ /* 0x000ea40008000a00 */
[----:B--2---:R-:W-:-:S04]  /*01d0*/  UISETP.NE.U32.AND UP0, UPT, UR4, URZ, UPT ;  /* 0x000000ff0400728c */ /* 0x004fc8000bf05070 */
[----:B------:R-:W-:-:S09]  /*01e0*/  UISETP.NE.AND.EX UP0, UPT, UR5, URZ, UPT, UP0 ;  /* 0x000000ff0500728c */ /* 0x000fd2000bf05300 */
[----:B------:R-:W-:Y:S05]  /*01f0*/  BRA.U UP0, `(.L_x_2) ;  /* 0x0000000100287547 */ /* 0x000fea000b800000 */
[----:B------:R-:W2:Y:S02]  /*0200*/  LDCU.64 UR4, c[0x0][0x8a8] ;  /* 0x00011500ff0477ac */ /* 0x000ea40008000a00 */
[----:B--2---:R-:W-:-:S04]  /*0210*/  UISETP.NE.U32.AND UP0, UPT, UR4, URZ, UPT ;  /* 0x000000ff0400728c */ /* 0x004fc8000bf05070 */
[----:B------:R-:W-:-:S09]  /*0220*/  UISETP.NE.AND.EX UP0, UPT, UR5, URZ, UPT, UP0 ;  /* 0x000000ff0500728c */ /* 0x000fd2000bf05300 */
[----:B------:R-:W-:Y:S05]  /*0230*/  BRA.U !UP0, `(.L_x_3) ;  /* 0x0000000108107547 */ /* 0x000fea000b800000 */
[----:B------:R-:W2:Y:S01]  /*0240*/  LDC.64 R38, c[0x0][0x8a8] ;  /* 0x00022a00ff267b82 */ /* 0x000ea20000000a00 */
[----:B------:R-:W2:Y:S02]  /*0250*/  LDCU.64 UR4, c[0x0][0x358] ;  /* 0x00006b00ff0477ac */ /* 0x000ea40008000a00 */
[----:B--2---:R2:W5:Y:S01]  /*0260*/  LDG.E R38, desc[UR4][R38.64] ;  /* 0x0000000426267981 */ /* 0x004562000c1e1900 */
[----:B------:R-:W-:Y:S05]  /*0270*/  BRA `(.L_x_2) ;  /* 0x0000000000087947 */ /* 0x000fea0003800000 */
.L_x_3:
[----:B------:R-:W2:Y:S02]  /*0280*/  LDCU UR4, c[0x0][0x8a0] ;  /* 0x00011400ff0477ac */ /* 0x000ea40008000800 */
[----:B--2---:R-:W-:Y:S02]  /*0290*/  MOV R38, UR4 ;  /* 0x0000000400267c02 */ /* 0x004fe40008000f00 */
.L_x_2:
[----:B------:R-:W-:Y:S01]  /*02a0*/  IMAD.U32 R0, RZ, RZ, UR18 ;  /* 0x00000012ff007e24 */ /* 0x000fe2000f8e00ff */
[----:B------:R-:W-:Y:S04]  /*02b0*/  BSSY.RECONVERGENT B0, `(.L_x_4) ;  /* 0x000000c000007945 */ /* 0x000fe80003800200 */
[C---:B------:R-:W-:Y:S02]  /*02c0*/  ISETP.NE.OR P2, PT, R0.reuse, 0x1, !P1 ;  /* 0x000000010000780c */ /* 0x040fe40004f45670 */
[----:B------:R-:W-:-:S11]  /*02d0*/  ISETP.NE.OR P0, PT, R0, 0x3, !P1 ;  /* 0x000000030000780c */ /* 0x000fd60004f05670 */
[----:B------:R-:W-:Y:S05]  /*02e0*/  @P2 BRA `(.L_x_5) ;  /* 0x0000000000202947 */ /* 0x000fea0003800000 */
[----:B------:R-:W3:Y:S02]  /*02f0*/  LDCU.64 UR4, c[0x0][0x348] ;  /* 0x00006900ff0477ac */ /* 0x000ee40008000a00 */
[----:B---3--:R-:W-:Y:S02]  /*0300*/  UIADD3 UR6, UP1, UPT, UR4, 0x80, URZ ;  /* 0x0000008004067890 */ /* 0x008fe4000ff3e0ff */
[----:B------:R-:W-:Y:S02]  /*0310*/  UIADD3 UR4, UP0, UPT, UR4, 0x180, URZ ;  /* 0x0000018004047890 */ /* 0x000fe4000ff1e0ff */
[----:B------:R-:W-:Y:S02]  /*0320*/  UIADD3.X UR7, UPT, UPT, URZ, UR5, URZ, UP1, !UPT ;  /* 0x00000005ff077290 */ /* 0x000fe40008ffe4ff */
[----:B------:R-:W-:-:S07]  /*0330*/  UIADD3.X UR5, UPT, UPT, URZ, UR5, URZ, UP0, !UPT ;  /* 0x00000005ff057290 */ /* 0x000fce00087fe4ff */
[----:B------:R3:W-:Y:S02]  /*0340*/  UTMACCTL.PF [UR6] ;  /* 0x00000000060079b9 */ /* 0x0007e40008040000 */
[----:B------:R3:W-:Y:S02]  /*0350*/  UTMACCTL.PF [UR4] ;  /* 0x00000000040079b9 */ /* 0x0007e40008040000 */
[----:B---3--:R-:W-:Y:S01]  /*0360*/  NOP ;  /* 0x0000000000007918 */ /* 0x008fe20000000000 */
.L_x_5:
[----:B------:R-:W-:Y:S05]  /*0370*/  BSYNC.RECONVERGENT B0 ;  /* 0x0000000000007941 */ /* 0x000fea0003800200 */
.L_x_4:
[----:B------:R-:W-:Y:S04]  /*0380*/  BSSY.RECONVERGENT B0, `(.L_x_6) ;  /* 0x000000a000007945 */ /* 0x000fe80003800200 */
        /* <DEDUP_REMOVED lines=9> */
.L_x_7:
[----:B------:R-:W-:Y:S05]  /*0420*/  BSYNC.RECONVERGENT B0 ;  /* 0x0000000000007941 */ /* 0x000fea0003800200 */
.L_x_6:
[----:B------:R-:W3:Y:S01]  /*0430*/  LDCU.64 UR4, c[0x0][0x888] ;  /* 0x00011100ff0477ac */ /* 0x000ee20008000a00 */
[----:B------:R-:W-:Y:S02]  /*0440*/  UISETP.EQ.U32.AND UP2, UPT, UR8, URZ, UPT ;  /* 0x000000ff0800728c */ /* 0x000fe4000bf42070 */
[----:B------:R-:W-:Y:S02]  /*0450*/  UPLOP3.LUT UP3, UPT, UPT, UPT, UPT, 0x80, 0x8 ;  /* 0x000000000008789c */ /* 0x000fe40003f6f070 */
[----:B---3--:R-:W-:-:S04]  /*0460*/  UISETP.NE.U32.AND UP0, UPT, UR4, URZ, UPT ;  /* 0x000000ff0400728c */ /* 0x008fc8000bf05070 */
[----:B------:R-:W-:-:S04]  /*0470*/  UISETP.NE.AND.EX UP1, UPT, UR5, URZ, UPT, UP0 ;  /* 0x000000ff0500728c */ /* 0x000fc8000bf25300 */
[----:B------:R-:W-:-:S04]  /*0480*/  UISETP.EQ.OR.EX UP4, UPT, UR9, URZ, !UP1, UP2 ;  /* 0x000000ff0900728c */ /* 0x000fc8000cf82720 */
[----:B------:R-:W-:-:S06]  /*0490*/  UP2UR UR4, UPR, URZ, 0x10 ;  /* 0x00000010ff047883 */ /* 0x000fcc0008000000 */
[----:B------:R-:W-:Y:S01]  /*04a0*/  MOV R97, UR4 ;  /* 0x0000000400617c02 */ /* 0x000fe20008000f00 */
[----:B------:R-:W-:Y:S06]  /*04b0*/  BRA.U !UP4, `(.L_x_8) ;  /* 0x000000010c207547 */ /* 0x000fec000b800000 */
[----:B------:R-:W-:Y:S01]  /*04c0*/  UISETP.NE.U32.AND UP2, UPT, UR8, URZ, UPT ;  /* 0x000000ff0800728c */ /* 0x000fe2000bf45070 */
[----:B-----5:R-:W-:Y:S01]  /*04d0*/  FSETP.NEU.AND P0, PT, R41, RZ, PT ;  /* 0x000000ff2900720b */ /* 0x020fe20003f0d000 */
[----:B------:R-:W-:Y:S02]  /*04e0*/  USEL UR4, URZ, 0xffffffff, UP1 ;  /* 0xffffffffff047887 */ /* 0x000fe40008800000 */
[----:B------:R-:W-:-:S10]  /*04f0*/  UISETP.NE.AND.EX UP2, UPT, UR9, URZ, UPT, UP2 ;  /* 0x000000ff0900728c */ /* 0x000fd4000bf45320 */
[----:B------:R-:W-:Y:S01]  /*0500*/  VOTEU.ANY UP0, P0 ;  /* 0x0000000000ff7886 */ /* 0x000fe20000000100 */
[----:B------:R-:W-:-:S04]  /*0510*/  @!UP2 USEL UR4, URZ, 0xffffffff, UP0 ;  /* 0xffffffffff04a887 */ /* 0x000fc80008000000 */
[----:B------:R-:W-:-:S04]  /*0520*/  ULOP3.LUT UR4, UR4, 0x1, URZ, 0xc0, !UPT ;  /* 0x0000000104047892 */ /* 0x000fc8000f8ec0ff */
[----:B------:R-:W-:-:S11]  /*0530*/  UISETP.NE.U32.AND UP3, UPT, UR4, 0x1, UPT ;  /* 0x000000010400788c */ /* 0x000fd6000bf65070 */
.L_x_8:
[----:B------:R-:W3:Y:S01]  /*0540*/  SHFL.IDX PT, R0, R88, RZ, 0x1f ;  /* 0x00001fff58007589 */ /* 0x000ee200000e0000 */
[----:B------:R-:W-:Y:S02]  /*0550*/  UISETP.NE.AND UP5, UPT, UR18, 0x2, UPT ;  /* 0x000000021200788c */ /* 0x000fe4000bfa5270 */
[----:B------:R-:W-:Y:S02]  /*0560*/  UISETP.NE.AND UP0, UPT, UR18, 0x2, UPT ;  /* 0x000000021200788c */ /* 0x000fe4000bf05270 */
[----:B------:R-:W-:Y:S02]  /*0570*/  UISETP.NE.OR UP2, UPT, UR38, URZ, UP5 ;  /* 0x000000ff2600728c */ /* 0x000fe4000af45670 */
[----:B------:R-:W-:-:S04]  /*0580*/  USEL UR62, URZ, 0x1, UP0 ;  /* 0x00000001ff3e7887 */ /* 0x000fc80008000000 */
[----:B------:R-:W-:Y:S02]  /*0590*/  PLOP3.LUT P3, PT, P1, PT, UP2, 0xae, 0xea ;  /* 0x0000000000ea781c */ /* 0x000fe40000f6f52e */
[----:B---3--:R-:W-:-:S13]  /*05a0*/  ISETP.NE.AND P0, PT, R0, RZ, PT ;  /* 0x000000ff0000720c */ /* 0x008fda0003f05270 */
[----:B------:R-:W-:Y:S05]  /*05b0*/  @P0 BRA `(.L_x_9) ;  /* 0x0000000000680947 */ /* 0x000fea0003800000 */
[----:B------:R-:W3:Y:S01]  /*05c0*/  S2UR UR5, SR_CgaCtaId ;  /* 0x00000000000579c3 */ /* 0x000ee20000008800 */
[----:B------:R-:W-:Y:S01]  /*05d0*/  UMOV UR4, 0x400 ;  /* 0x0000040000047882 */ /* 0x000fe20000000000 */
[----:B------:R-:W-:Y:S01]  /*05e0*/  UMOV UR6, 0x1 ;  /* 0x0000000100067882 */ /* 0x000fe20000000000 */
[----:B------:R-:W-:Y:S01]  /*05f0*/  ELECT P0, URZ, PT ;  /* 0x0000000000ff782f */ /* 0x000fe20003800000 */
[----:B------:R-:W-:-:S04]  /*0600*/  UIADD3 UR6, UPT, UPT, -UR6, 0x100000, URZ ;  /* 0x0010000006067890 */ /* 0x000fc8000fffe1ff */
[----:B------:R-:W-:Y:S02]  /*0610*/  USHF.L.U32 UR7, UR6, 0xb, URZ ;  /* 0x0000000b06077899 */ /* 0x000fe400080006ff */
[----:B------:R-:W-:Y:S02]  /*0620*/  USHF.L.U32 UR6, UR6, 0x1, URZ ;  /* 0x0000000106067899 */ /* 0x000fe400080006ff */
[----:B---3--:R-:W-:Y:S01]  /*0630*/  ULEA UR4, UR5, UR4, 0x18 ;  /* 0x0000000405047291 */ /* 0x008fe2000f8ec0ff */
[----:B------:R-:W3:Y:S11]  /*0640*/  FENCE.VIEW.ASYNC.S ;  /* 0x00000000000073c6 */ /* 0x000ef60000000000 */
[----:B---3--:R3:W4:Y:S01]  /*0650*/  SYNCS.EXCH.64 URZ, [UR4], UR6 ;  /* 0x0000000604ff75b2 */ /* 0x0087220008000100 */
[----:B------:R3:W1:Y:S01]  /*0660*/  SYNCS.EXCH.64 URZ, [UR4+0x40], UR6 ;  /* 0x0000400604ff75b2 */ /* 0x0006620008000100 */
        /* <DEDUP_REMOVED lines=13> */
[----:B------:R3:W1:Y:S02]  /*0740*/  SYNCS.EXCH.64 URZ, [UR4+0x78], UR6 ;  /* 0x0000780604ff75b2 */ /* 0x0006640008000100 */
[----:B---3--:R-:W-:Y:S01]  /*0750*/  NOP ;  /* 0x0000000000007918 */ /* 0x008fe20000000000 */
.L_x_9:
[----:B------:R-:W3:Y:S01]  /*0760*/  SHFL.IDX PT, R0, R88, RZ, 0x1f ;  /* 0x00001fff58007589 */ /* 0x000ee200000e0000 */
[----:B------:R-:W-:Y:S01]  /*0770*/  NOP ;  /* 0x0000000000007918 */ /* 0x000fe20000000000 */
[----:B---3--:R-:W-:-:S13]  /*0780*/  ISETP.NE.AND P0, PT, R0, 0x1, PT ;  /* 0x000000010000780c */ /* 0x008fda0003f05270 */
[----:B------:R-:W-:Y:S05]  /*0790*/  @P0 BRA `(.L_x_10) ;  /* 0x0000000000580947 */ /* 0x000fea0003800000 */
[----:B------:R-:W3:Y:S01]  /*07a0*/  S2UR UR5, SR_CgaCtaId ;  /* 0x00000000000579c3 */ /* 0x000ee20000008800 */
[----:B------:R-:W-:Y:S01]  /*07b0*/  UMOV UR4, 0x400 ;  /* 0x0000040000047882 */ /* 0x000fe20000000000 */
[----:B------:R-:W-:Y:S01]  /*07c0*/  UMOV UR8, 0x20 ;  /* 0x0000002000087882 */ /* 0x000fe20000000000 */
[----:B------:R-:W-:Y:S01]  /*07d0*/  UMOV UR6, 0x80 ;  /* 0x0000008000067882 */ /* 0x000fe20000000000 */
[----:B------:R-:W-:-:S04]  /*07e0*/  UIADD3 UR8, UPT, UPT, -UR8, 0x100000, URZ ;  /* 0x0010000008087890 */ /* 0x000fc8000fffe1ff */
[----:B------:R-:W-:Y:S02]  /*07f0*/  USHF.L.U32 UR9, UR8, 0xb, URZ ;  /* 0x0000000b08097899 */ /* 0x000fe400080006ff */
[----:B------:R-:W-:Y:S02]  /*0800*/  USHF.L.U32 UR8, UR8, 0x1, URZ ;  /* 0x0000000108087899 */ /* 0x000fe400080006ff */
[----:B------:R-:W-:-:S04]  /*0810*/  UIADD3 UR6, UPT, UPT, -UR6, 0x100000, URZ ;  /* 0x0010000006067890 */ /* 0x000fc8000fffe1ff */
[----:B------:R-:W-:Y:S02]  /*0820*/  USHF.L.U32 UR7, UR6, 0xb, URZ ;  /* 0x0000000b06077899 */ /* 0x000fe400080006ff */
[----:B------:R-:W-:Y:S01]  /*0830*/  USHF.L.U32 UR6, UR6, 0x1, URZ ;  /* 0x0000000106067899 */ /* 0x000fe200080006ff */
[----:B------:R-:W-:Y:S01]  /*0840*/  ELECT P0, URZ, PT ;  /* 0x0000000000ff782f */ /* 0x000fe20003800000 */
[----:B---3--:R-:W-:Y:S01]  /*0850*/  ULEA UR4, UR5, UR4, 0x18 ;  /* 0x0000000405047291 */ /* 0x008fe2000f8ec0ff */
[----:B------:R-:W3:Y:S11]  /*0860*/  FENCE.VIEW.ASYNC.S ;  /* 0x00000000000073c6 */ /* 0x000ef60000000000 */
[----:B---3--:R3:W1:Y:S01]  /*0870*/  SYNCS.EXCH.64 URZ, [UR4+0x80], UR8 ;  /* 0x0000800804ff75b2 */ /* 0x0086620008000100 */
[----:B------:R3:W1:Y:S01]  /*0880*/  SYNCS.EXCH.64 URZ, [UR4+0xa0], UR6 ;  /* 0x0000a00604ff75b2 */ /* 0x0006620008000100 */
[----:B------:R3:W1:Y:S01]  /*0890*/  SYNCS.EXCH.64 URZ, [UR4+0x88], UR8 ;  /* 0x0000880804ff75b2 */ /* 0x0006620008000100 */
[----:B------:R3:W1:Y:S01]  /*08a0*/  SYNCS.EXCH.64 URZ, [UR4+0xa8], UR6 ;  /* 0x0000a80604ff75b2 */ /* 0x0006620008000100 */
[----:B------:R3:W1:Y:S01]  /*08b0*/  SYNCS.EXCH.64 URZ, [UR4+0x90], UR8 ;  /* 0x0000900804ff75b2 */ /* 0x0006620008000100 */
[----:B------:R3:W1:Y:S01]  /*08c0*/  SYNCS.EXCH.64 URZ, [UR4+0xb0], UR6 ;  /* 0x0000b00604ff75b2 */ /* 0x0006620008000100 */
[----:B------:R3:W1:Y:S01]  /*08d0*/  SYNCS.EXCH.64 URZ, [UR4+0x98], UR8 ;  /* 0x0000980804ff75b2 */ /* 0x0006620008000100 */
[----:B------:R3:W1:Y:S01]  /*08e0*/  SYNCS.EXCH.64 URZ, [UR4+0xb8], UR6 ;  /* 0x0000b80604ff75b2 */ /* 0x0006620008000100 */
[----:B------:R-:W-:Y:S01]  /*08f0*/  NOP ;  /* 0x0000000000007918 */ /* 0x000fe20000000000 */
.L_x_10:
[----:B------:R-:W2:Y:S01]  /*0900*/  SHFL.IDX PT, R0, R88, RZ, 0x1f ;  /* 0x00001fff58007589 */ /* 0x000ea200000e0000 */
[----:B------:R-:W-:Y:S01]  /*0910*/  NOP ;  /* 0x0000000000007918 */ /* 0x000fe20000000000 */
[----:B--2---:R-:W-:-:S13]  /*0920*/  ISETP.NE.AND P0, PT, R0, 0x3, PT ;  /* 0x000000030000780c */ /* 0x004fda0003f05270 */
[----:B------:R-:W-:Y:S05]  /*0930*/  @P0 BRA `(.L_x_11) ;  /* 0x0000000000300947 */ /* 0x000fea0003800000 */
[----:B------:R-:W2:Y:S01]  /*0940*/  S2UR UR5, SR_CgaCtaId ;  /* 0x00000000000579c3 */ /* 0x000ea20000008800 */
[----:B---3--:R-:W-:Y:S01]  /*0950*/  UMOV UR4, 0x400 ;  /* 0x0000040000047882 */ /* 0x008fe20000000000 */
[----:B------:R-:W-:Y:S01]  /*0960*/  UMOV UR6, 0x20 ;  /* 0x0000002000067882 */ /* 0x000fe20000000000 */
[----:B------:R-:W-:Y:S01]  /*0970*/  ELECT P0, URZ, PT ;  /* 0x0000000000ff782f */ /* 0x000fe20003800000 */
[----:B------:R-:W-:-:S04]  /*0980*/  UIADD3 UR6, UPT, UPT, -UR6, 0x100000, URZ ;  /* 0x0010000006067890 */ /* 0x000fc8000fffe1ff */
[----:B------:R-:W-:Y:S02]  /*0990*/  USHF.L.U32 UR7, UR6, 0xb, URZ ;  /* 0x0000000b06077899 */ /* 0x000fe400080006ff */
[----:B------:R-:W-:Y:S02]  /*09a0*/  USHF.L.U32 UR6, UR6, 0x1, URZ ;  /* 0x0000000106067899 */ /* 0x000fe400080006ff */
[----:B--2---:R-:W-:Y:S01]  /*09b0*/  ULEA UR4, UR5, UR4, 0x18 ;  /* 0x0000000405047291 */ /* 0x004fe2000f8ec0ff */
[----:B------:R-:W2:Y:S11]  /*09c0*/  FENCE.VIEW.ASYNC.S ;  /* 0x00000000000073c6 */ /* 0x000eb60000000000 */
[----:B--2---:R2:W3:Y:S01]  /*09d0*/  SYNCS.EXCH.64 URZ, [UR4+0xc0], UR6 ;  /* 0x0000c00604ff75b2 */ /* 0x0044e20008000100 */
[----:B------:R2:W1:Y:S01]  /*09e0*/  SYNCS.EXCH.64 URZ, [UR4+0xc8], UR6 ;  /* 0x0000c80604ff75b2 */ /* 0x0004620008000100 */
[----:B------:R-:W-:Y:S01]  /*09f0*/  NOP ;  /* 0x0000000000007918 */ /* 0x000fe20000000000 */
.L_x_11:
[----:B------:R-:W4:Y:S01]  /*0a00*/  SHFL.IDX PT, R0, R88, RZ, 0x1f ;  /* 0x00001fff58007589 */ /* 0x000f2200000e0000 */
[----:B------:R-:W-:Y:S01]  /*0a10*/  NOP ;  /* 0x0000000000007918 */ /* 0x000fe20000000000 */
[----:B----4-:R-:W-:-:S13]  /*0a20*/  ISETP.NE.AND P0, PT, R0, 0x4, PT ;  /* 0x000000040000780c */ /* 0x010fda0003f05270 */
[----:B------:R-:W-:Y:S05]  /*0a30*/  @P0 BRA `(.L_x_12) ;  /* 0x0000000000440947 */ /* 0x000fea0003800000 */
[----:B------:R-:W4:Y:S01]  /*0a40*/  S2UR UR5, SR_CgaCtaId ;  /* 0x00000000000579c3 */ /* 0x000f220000008800 */
[----:B--23--:R-:W-:Y:S01]  /*0a50*/  UMOV UR4, 0x1e0 ;  /* 0x000001e000047882 */ /* 0x00cfe20000000000 */
[----:B------:R-:W-:Y:S01]  /*0a60*/  UMOV UR6, 0x400 ;  /* 0x0000040000067882 */ /* 0x000fe20000000000 */
[----:B------:R-:W-:Y:S01]  /*0a70*/  USEL UR4, UR4, 0x1a0, UP3 ;  /* 0x000001a004047887 */ /* 0x000fe20009800000 */
[----:B------:R-:W-:Y:S01]  /*0a80*/  UMOV UR8, 0x1 ;  /* 0x0000000100087882 */ /* 0x000fe20000000000 */
[----:B------:R-:W-:Y:S01]  /*0a90*/  ELECT P0, URZ, PT ;  /* 0x0000000000ff782f */ /* 0x000fe20003800000 */
[----:B------:R-:W-:-:S04]  /*0aa0*/  UIADD3 UR8, UPT, UPT, -UR8, 0x100000, URZ ;  /* 0x0010000008087890 */ /* 0x000fc8000fffe1ff */
[----:B------:R-:W-:Y:S02]  /*0ab0*/  USHF.L.U32 UR9, UR8, 0xb, URZ ;  /* 0x0000000b08097899 */ /* 0x000fe400080006ff */
[----:B------:R-:W-:Y:S02]  /*0ac0*/  USHF.L.U32 UR8, UR8, 0x1, URZ ;  /* 0x0000000108087899 */ /* 0x000fe400080006ff */
[----:B----4-:R-:W-:Y:S02]  /*0ad0*/  ULEA UR6, UR5, UR6, 0x18 ;  /* 0x0000000605067291 */ /* 0x010fe4000f8ec0ff */
[----:B------:R-:W-:-:S04]  /*0ae0*/  UIADD3 UR4, UPT, UPT, -UR4, 0x100000, URZ ;  /* 0x0010000004047890 */ /* 0x000fc8000fffe1ff */
[----:B------:R-:W-:Y:S02]  /*0af0*/  USHF.L.U32 UR5, UR4, 0xb, URZ ;  /* 0x0000000b04057899 */ /* 0x000fe400080006ff */
[----:B------:R-:W-:Y:S01]  /*0b00*/  USHF.L.U32 UR4, UR4, 0x1, URZ ;  /* 0x0000000104047899 */ /* 0x000fe200080006ff */
[----:B------:R-:W2:Y:S03]  /*0b10*/  FENCE.VIEW.ASYNC.S ;  /* 0x00000000000073c6 */ /* 0x000ea60000000000 */
[----:B--2---:R4:W2:Y:S08]  /*0b20*/  SYNCS.EXCH.64 URZ, [UR6+0xd0], UR8 ;  /* 0x0000d00806ff75b2 */ /* 0x0048b00008000100 */
[----:B------:R4:W3:Y:S02]  /*0b30*/  SYNCS.EXCH.64 URZ, [UR6+0xd8], UR4 ;  /* 0x0000d80406ff75b2 */ /* 0x0008e40008000100 */
[----:B----4-:R-:W-:Y:S01]  /*0b40*/  NOP ;  /* 0x0000000000007918 */ /* 0x010fe20000000000 */
.L_x_12:
[----:B------:R-:W4:Y:S01]  /*0b50*/  SHFL.IDX PT, R0, R88, RZ, 0x1f ;  /* 0x00001fff58007589 */ /* 0x000f2200000e0000 */
[----:B------:R-:W-:Y:S01]  /*0b60*/  ISETP.NE.OR P1, PT, RZ, UR18, !P1 ;  /* 0x00000012ff007c0c */ /* 0x000fe2000cf25670 */
[----:B------:R-:W-:Y:S01]  /*0b70*/  NOP ;  /* 0x0000000000007918 */ /* 0x000fe20000000000 */
[----:B----4-:R-:W-:-:S13]  /*0b80*/  ISETP.NE.AND P0, PT, R0, 0x5, PT ;  /* 0x000000050000780c */ /* 0x010fda0003f05270 */
[----:B------:R-:W-:Y:S05]  /*0b90*/  @P0 BRA `(.L_x_13) ;  /* 0x0000000000480947 */ /* 0x000fea0003800000 */
[----:B------:R-:W4:Y:S01]  /*0ba0*/  S2UR UR5, SR_CgaCtaId ;  /* 0x00000000000579c3 */ /* 0x000f220000008800 */
[----:B--23--:R-:W-:Y:S01]  /*0bb0*/  UMOV UR4, 0x400 ;  /* 0x0000040000047882 */ /* 0x00cfe20000000000 */
        /* <DEDUP_REMOVED lines=9> */
[----:B----4-:R-:W-:Y:S01]  /*0c50*/  ULEA UR4, UR5, UR4, 0x18 ;  /* 0x0000000405047291 */ /* 0x010fe2000f8ec0ff */
[----:B------:R-:W2:Y:S11]  /*0c60*/  FENCE.VIEW.ASYNC.S ;  /* 0x00000000000073c6 */ /* 0x000eb60000000000 */
[----:B--2---:R4:W2:Y:S01]  /*0c70*/  SYNCS.EXCH.64 URZ, [UR4+0xe0], UR6 ;  /* 0x0000e00604ff75b2 */ /* 0x0048a20008000100 */
[----:B------:R4:W3:Y:S01]  /*0c80*/  SYNCS.EXCH.64 URZ, [UR4+0xf0], UR8 ;  /* 0x0000f00804ff75b2 */ /* 0x0008e20008000100 */
[----:B------:R4:W1:Y:S01]  /*0c90*/  SYNCS.EXCH.64 URZ, [UR4+0xe8], UR6 ;  /* 0x0000e80604ff75b2 */ /* 0x0008620008000100 */
[----:B------:R4:W1:Y:S02]  /*0ca0*/  SYNCS.EXCH.64 URZ, [UR4+0xf8], UR8 ;  /* 0x0000f80804ff75b2 */ /* 0x0008640008000100 */
[----:B----4-:R-:W-:Y:S01]  /*0cb0*/  NOP ;  /* 0x0000000000007918 */ /* 0x010fe20000000000 */
.L_x_13:
[----:B--23--:R-:W2:Y:S01]  /*0cc0*/  S2UR UR7, SR_CgaCtaId ;  /* 0x00000000000779c3 */ /* 0x00cea20000008800 */
[----:B------:R-:W-:Y:S01]  /*0cd0*/  VOTEU.ALL UP0, P1 ;  /* 0x0000000000ff7886 */ /* 0x000fe20000800000 */
[----:B------:R-:W-:Y:S01]  /*0ce0*/  UMOV UR4, 0x20 ;  /* 0x0000002000047882 */ /* 0x000fe20000000000 */
[----:B------:R-:W-:Y:S01]  /*0cf0*/  NOP ;  /* 0x0000000000007918 */ /* 0x000fe20000000000 */
[----:B-1----:R-:W-:Y:S01]  /*0d00*/  LOP3.LUT R3, R85, 0x1f, RZ, 0xc0, !PT ;  /* 0x0000001f55037812 */ /* 0x002fe200078ec0ff */
[----:B------:R-:W-:Y:S01]  /*0d10*/  UISETP.NE.AND UP4, UPT, UR18, URZ, UPT ;  /* 0x000000ff1200728c */ /* 0x000fe2000bf85270 */
[----:B------:R-:W-:Y:S01]  /*0d20*/  @!UP0 UMOV UR6, 0x400 ;  /* 0x0000040000068882 */ /* 0x000fe20000000000 */
[----:B------:R-:W-:-:S04]  /*0d30*/  @!UP0 UIADD3 UR4, UPT, UPT, -UR4, 0x100000, URZ ;  /* 0x0010000004048890 */ /* 0x000fc8000fffe1ff */
[----:B------:R-:W-:Y:S02]  /*0d40*/  @!UP0 USHF.L.U32 UR5, UR4, 0xb, URZ ;  /* 0x0000000b04058899 */ /* 0x000fe400080006ff */
[----:B------:R-:W-:Y:S02]  /*0d50*/  @!UP0 USHF.L.U32 UR4, UR4, 0x1, URZ ;  /* 0x0000000104048899 */ /* 0x000fe400080006ff */
[----:B--2---:R-:W-:Y:S01]  /*0d60*/  @!UP0 ULEA UR6, UR7, UR6, 0x18 ;  /* 0x0000000607068291 */ /* 0x004fe2000f8ec0ff */
[----:B------:R-:W1:Y:S01]  /*0d70*/  LDCU UR7, c[0x0][0x36c] ;  /* 0x00006d80ff0777ac */ /* 0x000e620008000800 */
[----:B------:R-:W-:Y:S01]  /*0d80*/  VOTEU.ALL UP0, P1 ;  /* 0x0000000000ff7886 */ /* 0x000fe20000800000 */
[----:B------:R-:W2:Y:S09]  /*0d90*/  FENCE.VIEW.ASYNC.S ;  /* 0x00000000000073c6 */ /* 0x000eb20000000000 */
[----:B--2---:R2:W3:Y:S01]  /*0da0*/  @!UP0 SYNCS.EXCH.64 URZ, [UR6+0x100], UR4 ;  /* 0x0001000406ff85b2 */ /* 0x0044e20008000100 */
[----:B-1----:R-:W-:-:S09]  /*0db0*/  UISETP.EQ.U32.AND UP6, UPT, UR7, 0x1, UPT ;  /* 0x000000010700788c */ /* 0x002fd2000bfc2070 */
[----:B--2---:R-:W-:Y:S05]  /*0dc0*/  BRA.U !UP6, `(.L_x_14) ;  /* 0x000000010e087547 */ /* 0x004fea000b800000 */
[----:B---3--:R-:W-:Y:S01]  /*0dd0*/  UCGABAR_ARV ;  /* 0x00000000000079c7 */ /* 0x008fe20008000000 */
[----:B------:R-:W-:Y:S05]  /*0de0*/  BRA `(.L_x_15) ;  /* 0x0000000000047947 */ /* 0x000fea0003800000 */
.L_x_14:
[----:B---3--:R-:W-:Y:S01]  /*0df0*/  NOP ;  /* 0x0000000000007918 */ /* 0x008fe20000000000 */
.L_x_15:
[----:B------:R-:W1:Y:S01]  /*0e00*/  S2UR UR20, SR_CTAID.X ;  /* 0x00000000001479c3 */ /* 0x000e620000002500 */
[----:B------:R-:W-:-:S05]  /*0e10*/  CS2R.32 R96, SR_CgaSize ;  /* 0x0000000000607805 */ /* 0x000fca0000008a00 */
[----:B------:R-:W-:-:S05]  /*0e20*/  IMAD R96, R96, -0xa0, RZ ;  /* 0xffffff6060607824 */ /* 0x000fca00078e02ff */
[----:B------:R-:W-:-:S14]  /*0e30*/  R2UR UR5, R96 ;  /* 0x00000000600572ca */ /* 0x000fdc00000e0000 */
[----:B------:R-:W2:Y:S01]  /*0e40*/  LDCU UR5, c[0x0][UR5+0x2b0] ;  /* 0x00005600050577ac */ /* 0x000ea20008000800 */
[----:B------:R-:W-:-:S05]  /*0e50*/  CS2R.32 R96, SR_CgaSize ;  /* 0x0000000000607805 */ /* 0x000fca0000008a00 */
[----:B------:R-:W-:-:S05]  /*0e60*/  IMAD R96, R96, -0xa0, RZ ;  /* 0xffffff6060607824 */ /* 0x000fca00078e02ff */
[----:B------:R-:W-:-:S14]  /*0e70*/  R2UR UR4, R96 ;  /* 0x00000000600472ca */ /* 0x000fdc00000e0000 */
[----:B------:R-:W3:Y:S01]  /*0e80*/  LDCU UR4, c[0x0][UR4+0x2b4] ;  /* 0x00005680040477ac */ /* 0x000ee20008000800 */
[----:B------:R-:W4:Y:S01]  /*0e90*/  S2UR UR21, SR_CTAID.Y ;  /* 0x00000000001579c3 */ /* 0x000f220000002600 */
[----:B------:R-:W-:-:S05]  /*0ea0*/  CS2R.32 R96, SR_CgaSize ;  /* 0x0000000000607805 */ /* 0x000fca0000008a00 */
[----:B------:R-:W-:-:S05]  /*0eb0*/  IMAD R96, R96, -0xa0, RZ ;  /* 0xffffff6060607824 */ /* 0x000fca00078e02ff */
[----:B------:R-:W-:-:S14]  /*0ec0*/  R2UR UR7, R96 ;  /* 0x00000000600772ca */ /* 0x000fdc00000e0000 */
[----:B------:R-:W3:Y:S01]  /*0ed0*/  LDCU UR7, c[0x0][UR7+0x2a0] ;  /* 0x00005400070777ac */ /* 0x000ee20008000800 */
[----:B------:R-:W-:-:S05]  /*0ee0*/  CS2R.32 R96, SR_CgaSize ;  /* 0x0000000000607805 */ /* 0x000fca0000008a00 */
[----:B------:R-:W-:-:S05]  /*0ef0*/  IMAD R96, R96, -0xa0, RZ ;  /* 0xffffff6060607824 */ /* 0x000fca00078e02ff */
[----:B------:R-:W-:-:S14]  /*0f00*/  R2UR UR8, R96 ;  /* 0x00000000600872ca */ /* 0x000fdc00000e0000 */
[----:B------:R-:W3:Y:S01]  /*0f10*/  LDCU UR8, c[0x0][UR8+0x2a4] ;  /* 0x00005480080877ac */ /* 0x000ee20008000800 */
[----:B------:R-:W3:Y:S01]  /*0f20*/  LDCU UR19, c[0x0][0xb24] ;  /* 0x00016480ff1377ac */ /* 0x000ee20008000800 */
[----:B------:R-:W3:Y:S01]  /*0f30*/  LDCU UR39, c[0x0][0xb24] ;  /* 0x00016480ff2777ac */ /* 0x000ee20008000800 */
[----:B-1----:R-:W-:Y:S01]  /*0f40*/  I2FP.F32.U32 R2, UR20 ;  /* 0x0000001400027c45 */ /* 0x002fe20008201000 */
[----:B------:R-:W1:Y:S04]  /*0f50*/  LDCU UR24, c[0x0][0xb30] ;  /* 0x00016600ff1877ac */ /* 0x000e680008000800 */
[----:B--2---:R-:W-:Y:S01]  /*0f60*/  FMUL R2, R2, UR5 ;  /* 0x0000000502027c20 */ /* 0x004fe20008400000 */
[----:B----4-:R-:W-:-:S05]  /*0f70*/  I2FP.F32.U32 R0, UR21 ;  /* 0x0000001500007c45 */ /* 0x010fca0008201000 */
[----:B------:R-:W2:Y:S01]  /*0f80*/  F2I.U32.TRUNC.NTZ R2, R2 ;  /* 0x0000000200027305 */ /* 0x000ea2000020f000 */
[----:B---3--:R-:W-:-:S07]  /*0f90*/  FMUL R0, R0, UR4 ;  /* 0x0000000400007c20 */ /* 0x008fce0008400000 */
[----:B------:R-:W3:Y:S01]  /*0fa0*/  F2I.U32.TRUNC.NTZ R0, R0 ;  /* 0x0000000000007305 */ /* 0x000ee2000020f000 */
[----:B--2---:R-:W-:Y:S02]  /*0fb0*/  R2UR UR4, R2 ;  /* 0x00000000020472ca */ /* 0x004fe400000e0000 */
[----:B------:R-:W-:Y:S02]  /*0fc0*/  PRMT R2, RZ, 0x7610, R2 ;  /* 0x00007610ff027816 */ /* 0x000fe40000000002 */
[----:B---3--:R-:W-:Y:S02]  /*0fd0*/  R2UR UR6, R0 ;  /* 0x00000000000672ca */ /* 0x008fe400000e0000 */
[----:B------:R-:W-:-:S07]  /*0fe0*/  PRMT R0, RZ, 0x7610, R0 ;  /* 0x00007610ff007816 */ /* 0x000fce0000000000 */
[----:B------:R-:W-:-:S04]  /*0ff0*/  UIADD3 UR5, UPT, UPT, -UR4, URZ, URZ ;  /* 0x000000ff04057290 */ /* 0x000fc8000fffe1ff */
[----:B------:R-:W-:Y:S02]  /*1000*/  UIMAD UR5, UR7, UR5, UR20 ;  /* 0x00000005070572a4 */ /* 0x000fe4000f8e0214 */
[----:B------:R-:W-:-:S04]  /*1010*/  UIADD3 UR4, UPT, UPT, -UR6, URZ, URZ ;  /* 0x000000ff06047290 */ /* 0x000fc8000fffe1ff */
[----:B------:R-:W-:Y:S01]  /*1020*/  IMAD.U32 R96, RZ, RZ, UR5 ;  /* 0x00000005ff607e24 */ /* 0x000fe2000f8e00ff */
[----:B------:R-:W-:-:S06]  /*1030*/  UIMAD UR4, UR8, UR4, UR21 ;  /* 0x00000004080472a4 */ /* 0x000fcc000f8e0215 */
[----:B------:R-:W-:Y:S01]  /*1040*/  IMAD.U32 R95, RZ, RZ, UR4 ;  /* 0x00000004ff5f7e24 */ /* 0x000fe2000f8e00ff */
[----:B-1----:R-:W-:Y:S06]  /*1050*/  BRA.U UP4, `(.L_x_16) ;  /* 0x0000000104307547 */ /* 0x002fec000b800000 */
[----:B------:R-:W-:Y:S01]  /*1060*/  R2UR UR5, R95 ;  /* 0x000000005f0572ca */ /* 0x000fe200000e0000 */
[----:B------:R-:W-:Y:S01]  /*1070*/  UMOV UR7, 0x3 ;  /* 0x0000000300077882 */ /* 0x000fe20000000000 */
[----:B------:R-:W-:-:S11]  /*1080*/  R2UR UR4, R96 ;  /* 0x00000000600472ca */ /* 0x000fd600000e0000 */
[----:B------:R-:W-:-:S04]  /*1090*/  UISETP.NE.AND UP0, UPT, UR5, URZ, UPT ;  /* 0x000000ff0500728c */ /* 0x000fc8000bf05270 */
[----:B------:R-:W-:Y:S02]  /*10a0*/  UISETP.LT.U32.OR UP0, UPT, UR4, 0x2, !UP0 ;  /* 0x000000020400788c */ /* 0x000fe4000c701470 */
[----:B------:R-:W-:Y:S02]  /*10b0*/  ULOP3.LUT UR4, UR4, 0xfffffffe, URZ, 0xc0, !UPT ;  /* 0xfffffffe04047892 */ /* 0x000fe4000f8ec0ff */
[----:B------:R-:W-:Y:S02]  /*10c0*/  USEL UR6, URZ, 0x1, !UP0 ;  /* 0x00000001ff067887 */ /* 0x000fe4000c000000 */
[----:B------:R-:W-:Y:S02]  /*10d0*/  USEL UR5, URZ, 0x2, !UP0 ;  /* 0x00000002ff057887 */ /* 0x000fe4000c000000 */
[----:B------:R-:W-:Y:S02]  /*10e0*/  USHF.L.U32 UR4, UR7, UR4, URZ ;  /* 0x0000000407047299 */ /* 0x000fe400080006ff */
[----:B------:R-:W-:-:S04]  /*10f0*/  UIADD3 UR5, UPT, UPT, UR6, UR5, URZ ;  /* 0x0000000506057290 */ /* 0x000fc8000fffe0ff */
[----:B------:R-:W-:Y:S02]  /*1100*/  IMAD.U32 R0, RZ, RZ, UR4 ;  /* 0x00000004ff007e24 */ /* 0x000fe4000f8e00ff */
[----:B------:R-:W-:-:S07]  /*1110*/  IMAD.U32 R2, RZ, RZ, UR5 ;  /* 0x00000005ff027e24 */ /* 0x000fce000f8e00ff */
.L_x_16:
[----:B------:R-:W1:Y:S01]  /*1120*/  S2UR UR52, SR_CTAID.Z ;  /* 0x00000000003479c3 */ /* 0x000e620000002700 */
[----:B------:R-:W-:Y:S01]  /*1130*/  UISETP.GE.AND UP0, UPT, UR19, 0x1, UPT ;  /* 0x000000011300788c */ /* 0x000fe2000bf06270 */
[----:B------:R-:W-:-:S08]  /*1140*/  UMOV UR51, UR20 ;  /* 0x0000001400337c82 */ /* 0x000fd00008000000 */
[----:B------:R-:W-:Y:S05]  /*1150*/  BRA.U !UP0, `(.L_x_17) ;  /* 0x0000000108d47547 */ /* 0x000fea000b800000 */
[----:B------:R-:W2:Y:S01]  /*1160*/  LDCU.128 UR12, c[0x0][0xb10] ;  /* 0x00016200ff0c77ac */ /* 0x000ea20008000c00 */
[----:B------:R-:W3:Y:S01]  /*1170*/  LDCU UR22, c[0x0][0xb0c] ;  /* 0x00016180ff1677ac */ /* 0x000ee20008000800 */
[----:B------:R-:W4:Y:S01]  /*1180*/  LDCU UR6, c[0x0][0x370] ;  /* 0x00006e00ff0677ac */ /* 0x000f220008000800 */
[----:B------:R-:W1:Y:S01]  /*1190*/  LDCU UR7, c[0x0][0x374] ;  /* 0x00006e80ff0777ac */ /* 0x000e620008000800 */
[----:B------:R-:W1:Y:S01]  /*11a0*/  LDCU UR23, c[0x0][0xb20] ;  /* 0x00016400ff1777ac */ /* 0x000e620008000800 */
[----:B--2---:R-:W-:Y:S02]  /*11b0*/  UIMAD.WIDE.U32 UR4, UR20, UR12, URZ ;  /* 0x0000000c140472a5 */ /* 0x004fe4000f8e00ff */
[----:B---3--:R-:W-:Y:S01]  /*11c0*/  UISETP.NE.AND UP0, UPT, UR22, 0x1, UPT ;  /* 0x000000011600788c */ /* 0x008fe2000bf05270 */
[----:B------:R-:W2:Y:S01]  /*11d0*/  LDCU.64 UR8, c[0x0][0xb28] ;  /* 0x00016500ff0877ac */ /* 0x000ea20008000a00 */
[----:B----4-:R-:W-:-:S03]  /*11e0*/  UIMAD.WIDE.U32 UR10, UR6, UR12, URZ ;  /* 0x0000000c060a72a5 */ /* 0x010fc6000f8e00ff */
[----:B------:R-:W-:Y:S01]  /*11f0*/  UMOV UR4, UR5 ;  /* 0x0000000500047c82 */ /* 0x000fe20008000000 */
[----:B------:R-:W-:Y:S02]  /*1200*/  UISETP.NE.AND UP2, UPT, UR19, 0x1, UPT ;  /* 0x000000011300788c */ /* 0x000fe4000bf45270 */
[----:B------:R-:W-:Y:S01]  /*1210*/  USHF.R.U32.HI UR4, URZ, UR13, UR4 ;  /* 0x0000000dff047299 */ /* 0x000fe20008011604 */
[----:B------:R-:W-:Y:S01]  /*1220*/  UMOV UR10, UR11 ;  /* 0x0000000b000a7c82 */ /* 0x000fe20008000000 */
[----:B------:R-:W-:Y:S02]  /*1230*/  UIMAD.WIDE.U32 UR16, UR21, UR15, URZ ;  /* 0x0000000f151072a5 */ /* 0x000fe4000f8e00ff */
[----:B------:R-:W-:Y:S02]  /*1240*/  USEL UR5, UR20, UR4, !UP0 ;  /* 0x0000000414057287 */ /* 0x000fe4000c000000 */
[----:B------:R-:W-:Y:S02]  /*1250*/  @UP0 USHF.R.U32.HI UR6, URZ, UR13, UR10 ;  /* 0x0000000dff060299 */ /* 0x000fe4000801160a */
[----:B------:R-:W-:-:S02]  /*1260*/  UISETP.NE.AND UP0, UPT, UR14, 0x1, UPT ;  /* 0x000000010e00788c */ /* 0x000fc4000bf05270 */
[----:B-1----:R-:W-:Y:S02]  /*1270*/  UIMAD.WIDE.U32 UR10, UR7, UR15, URZ ;  /* 0x0000000f070a72a5 */ /* 0x002fe4000f8e00ff */
[----:B--2---:R-:W-:Y:S01]  /*1280*/  UIMAD.WIDE.U32 UR12, UR6, UR8, URZ ;  /* 0x00000008060c72a5 */ /* 0x004fe2000f8e00ff */
[----:B------:R-:W-:Y:S01]  /*1290*/  UMOV UR4, UR17 ;  /* 0x0000001100047c82 */ /* 0x000fe20008000000 */
[----:B------:R-:W-:-:S03]  /*12a0*/  UIADD3 UR51, UPT, UPT, -UR5, URZ, URZ ;  /* 0x000000ff05337290 */ /* 0x000fc6000fffe1ff */
[----:B------:R-:W-:Y:S01]  /*12b0*/  UMOV UR10, UR11 ;  /* 0x0000000b000a7c82 */ /* 0x000fe20008000000 */
[----:B------:R-:W-:Y:S02]  /*12c0*/  USHF.R.U32.HI UR4, URZ, UR23, UR4 ;  /* 0x00000017ff047299 */ /* 0x000fe40008011604 */
[----:B------:R-:W-:Y:S01]  /*12d0*/  @UP0 USHF.R.U32.HI UR7, URZ, UR23, UR10 ;  /* 0x00000017ff070299 */ /* 0x000fe2000801160a */
[----:B------:R-:W-:Y:S01]  /*12e0*/  UMOV UR12, UR13 ;  /* 0x0000000d000c7c82 */ /* 0x000fe20008000000 */
[----:B------:R-:W-:Y:S02]  /*12f0*/  USEL UR4, UR21, UR4, !UP0 ;  /* 0x0000000415047287 */ /* 0x000fe4000c000000 */
[----:B------:R-:W-:Y:S02]  /*1300*/  UIMAD.WIDE.U32 UR10, UR7, UR8, URZ ;  /* 0x00000008070a72a5 */ /* 0x000fe4000f8e00ff */
[----:B------:R-:W-:Y:S02]  /*1310*/  @UP2 USHF.R.U32.HI UR6, URZ, UR9, UR12 ;  /* 0x00000009ff062299 */ /* 0x000fe4000801160c */
[----:B------:R-:W-:-:S02]  /*1320*/  UIMAD.WIDE.U32 UR12, UR4, UR8, URZ ;  /* 0x00000008040c72a5 */ /* 0x000fc4000f8e00ff */
[----:B------:R-:W-:Y:S01]  /*1330*/  UIMAD UR51, UR22, UR51, UR20 ;  /* 0x00000033163372a4 */ /* 0x000fe2000f8e0214 */
[----:B------:R-:W-:Y:S02]  /*1340*/  UMOV UR10, UR11 ;  /* 0x0000000b000a7c82 */ /* 0x000fe40008000000 */
[----:B------:R-:W-:Y:S02]  /*1350*/  @UP2 USHF.R.U32.HI UR7, URZ, UR9, UR10 ;  /* 0x00000009ff072299 */ /* 0x000fe4000801160a */
[----:B------:R-:W-:Y:S02]  /*1360*/  UIMAD UR10, UR6, UR19, URZ ;  /* 0x00000013060a72a4 */ /* 0x000fe4000f8e02ff */
[----:B------:R-:W-:-:S04]  /*1370*/  UIMAD UR7, UR7, UR19, URZ ;  /* 0x00000013070772a4 */ /* 0x000fc8000f8e02ff */
[----:B------:R-:W-:-:S03]  /*1380*/  UISETP.GE.AND UP0, UPT, UR4, UR7, UPT ;  /* 0x000000070400728c */ /* 0x000fc6000bf06270 */
[----:B------:R-:W-:Y:S01]  /*1390*/  UMOV UR7, UR13 ;  /* 0x0000000d00077c82 */ /* 0x000fe20008000000 */
[----:B------:R-:W-:Y:S02]  /*13a0*/  UISETP.GE.OR UP0, UPT, UR5, UR10, UP0 ;  /* 0x0000000a0500728c */ /* 0x000fe40008706670 */
[----:B------:R-:W-:Y:S02]  /*13b0*/  UIMAD.WIDE.U32 UR10, UR5, UR8, URZ ;  /* 0x00000008050a72a5 */ /* 0x000fe4000f8e00ff */
[----:B------:R-:W-:Y:S02]  /*13c0*/  USHF.R.U32.HI UR7, URZ, UR9, UR7 ;  /* 0x00000009ff077299 */ /* 0x000fe40008011607 */
[----:B------:R-:W-:Y:S02]  /*13d0*/  UIADD3 UR10, UPT, UPT, -UR4, URZ, URZ ;  /* 0x000000ff040a7290 */ /* 0x000fe4000fffe1ff */
[----:B------:R-:W-:Y:S02]  /*13e0*/  USEL UR7, UR4, UR7, !UP2 ;  /* 0x0000000704077287 */ /* 0x000fe4000d000000 */
[----:B------:R-:W-:Y:S01]  /*13f0*/  UIMAD UR10, UR14, UR10, UR21 ;  /* 0x0000000a0e0a72a4 */ /* 0x000fe2000f8e0215 */
[----:B------:R-:W-:-:S02]  /*1400*/  @!UP0 UMOV UR8, UR11 ;  /* 0x0000000b00088c82 */ /* 0x000fc40008000000 */
[----:B------:R-:W-:Y:S02]  /*1410*/  @!UP0 USHF.R.U32.HI UR8, URZ, UR9, UR8 ;  /* 0x00000009ff088299 */ /* 0x000fe40008011608 */
[----:B------:R-:W-:Y:S02]  /*1420*/  UIADD3 UR9, UPT, UPT, -UR7, URZ, URZ ;  /* 0x000000ff07097290 */ /* 0x000fe4000fffe1ff */
[----:B------:R-:W-:Y:S02]  /*1430*/  @!UP0 USEL UR8, UR5, UR8, !UP2 ;  /* 0x0000000805088287 */ /* 0x000fe4000d000000 */
[----:B------:R-:W-:Y:S02]  /*1440*/  UIMAD UR9, UR19, UR9, UR4 ;  /* 0x00000009130972a4 */ /* 0x000fe4000f8e0204 */
[----:B------:R-:W-:Y:S02]  /*1450*/  @!UP0 UIADD3 UR7, UPT, UPT, UR7, -UR8, URZ ;  /* 0x8000000807078290 */ /* 0x000fe4000fffe0ff */
[----:B------:R-:W-:-:S02]  /*1460*/  @!UP0 UIMAD UR6, UR9, UR6, UR8 ;  /* 0x00000006090682a4 */ /* 0x000fc4000f8e0208 */
[----:B------:R-:W-:-:S04]  /*1470*/  @!UP0 UIMAD UR4, UR7, UR19, UR5 ;  /* 0x00000013070482a4 */ /* 0x000fc8000f8e0205 */
[----:B------:R-:W-:Y:S01]  /*1480*/  UIMAD UR21, UR4, UR14, UR10 ;  /* 0x0000000e041572a4 */ /* 0x000fe2000f8e020a */
[----:B------:R-:W-:Y:S02]  /*1490*/  @!UP0 UMOV UR5, UR6 ;  /* 0x0000000600058c82 */ /* 0x000fe40008000000 */
[----:B------:R-:W-:-:S12]  /*14a0*/  UIMAD UR51, UR5, UR22, UR51 ;  /* 0x00000016053372a4 */ /* 0x000fd8000f8e0233 */
.L_x_17:
[----:B------:R-:W-:-:S09]  /*14b0*/  UISETP.NE.AND UP0, UPT, UR24, 0x1, UPT ;  /* 0x000000011800788c */ /* 0x000fd2000bf05270 */
[----:B------:R-:W-:Y:S05]  /*14c0*/  BRA.U UP0, `(.L_x_18) ;  /* 0x0000000100407547 */ /* 0x000fea000b800000 */
[----:B------:R-:W2:Y:S01]  /*14d0*/  LDCU.128 UR8, c[0x0][0xb10] ;  /* 0x00016200ff0877ac */ /* 0x000ea20008000c00 */
[----:B------:R-:W3:Y:S01]  /*14e0*/  LDCU UR12, c[0x0][0xb0c] ;  /* 0x00016180ff0c77ac */ /* 0x000ee20008000800 */
[----:B------:R-:W4:Y:S01]  /*14f0*/  LDCU UR13, c[0x0][0xb20] ;  /* 0x00016400ff0d77ac */ /* 0x000f220008000800 */
[----:B--2---:R-:W-:Y:S02]  /*1500*/  UIMAD.WIDE.U32 UR4, UR51, UR8, URZ ;  /* 0x00000008330472a5 */ /* 0x004fe4000f8e00ff */
[----:B------:R-:W-:Y:S02]  /*1510*/  UIMAD.WIDE.U32 UR6, UR21, UR11, URZ ;  /* 0x0000000b150672a5 */ /* 0x000fe4000f8e00ff */
[----:B---3--:R-:W-:Y:S02]  /*1520*/  UISETP.NE.AND UP0, UPT, UR12, 0x1, UPT ;  /* 0x000000010c00788c */ /* 0x008fe4000bf05270 */
[----:B------:R-:W-:-:S03]  /*1530*/  USHF.R.U32.HI UR5, URZ, UR9, UR5 ;  /* 0x00000009ff057299 */ /* 0x000fc60008011605 */
[----:B------:R-:W-:Y:S01]  /*1540*/  UMOV UR4, UR7 ;  /* 0x0000000700047c82 */ /* 0x000fe20008000000 */
[----:B------:R-:W-:Y:S02]  /*1550*/  USEL UR5, UR51, UR5, !UP0 ;  /* 0x0000000533057287 */ /* 0x000fe4000c000000 */
[----:B------:R-:W-:Y:S02]  /*1560*/  UISETP.NE.AND UP0, UPT, UR10, 0x1, UPT ;  /* 0x000000010a00788c */ /* 0x000fe4000bf05270 */
[----:B----4-:R-:W-:-:S04]  /*1570*/  USHF.R.U32.HI UR4, URZ, UR13, UR4 ;  /* 0x0000000dff047299 */ /* 0x010fc80008011604 */
[----:B------:R-:W-:-:S04]  /*1580*/  USEL UR4, UR21, UR4, !UP0 ;  /* 0x0000000415047287 */ /* 0x000fc8000c000000 */
[----:B------:R-:W-:Y:S02]  /*1590*/  UIADD3 UR6, UPT, UPT, -UR4, UR5, URZ ;  /* 0x0000000504067290 */ /* 0x000fe4000fffe1ff */
[----:B------:R-:W-:Y:S02]  /*15a0*/  UIADD3 UR4, UPT, UPT, UR4, -UR5, URZ ;  /* 0x8000000504047290 */ /* 0x000fe4000fffe0ff */
[----:B------:R-:W-:Y:S02]  /*15b0*/  UIMAD UR21, UR6, UR10, UR21 ;  /* 0x0000000a061572a4 */ /* 0x000fe4000f8e0215 */
[----:B------:R-:W-:-:S12]  /*15c0*/  UIMAD UR51, UR4, UR12, UR51 ;  /* 0x0000000c043372a4 */ /* 0x000fd8000f8e0233 */
.L_x_18:
[----:B------:R-:W-:Y:S05]  /*15d0*/  BRA.U !UP6, `(.L_x_19) ;  /* 0x000000010e0c7547 */ /* 0x000fea000b800000 */
[----:B------:R-:W-:Y:S01]  /*15e0*/  UCGABAR_WAIT ;  /* 0x0000000000007dc7 */ /* 0x000fe20008000000 */
[----:B------:R-:W-:Y:S01]  /*15f0*/  CCTL.IVALL ;  /* 0x00000000ff00798f */ /* 0x000fe20002000000 */
[----:B------:R-:W-:Y:S05]  /*1600*/  BRA `(.L_x_20) ;  /* 0x0000000000047947 */ /* 0x000fea0003800000 */
.L_x_19:
[----:B------:R-:W-:Y:S06]  /*1610*/  BAR.SYNC.DEFER_BLOCKING 0x0 ;  /* 0x0000000000007b1d */ /* 0x000fec0000010000 */
.L_x_20:
[----:B------:R-:W-:Y:S05]  /*1620*/  BRA.U UP5, `(.L_x_21) ;  /* 0x0000001905847547 */ /* 0x000fea000b800000 */
[----:B------:R-:W2:Y:S01]  /*1630*/  LDCU UR5, c[0x0][0x388] ;  /* 0x00007100ff0577ac */ /* 0x000ea20008000800 */
[----:B------:R-:W-:Y:S01]  /*1640*/  PLOP3.LUT P1, PT, PT, PT, UP3, 0x80, 0x8 ;  /* 0x000000000008781c */ /* 0x000fe20003f2f038 */
[----:B------:R-:W-:Y:S01]  /*1650*/  IMAD.MOV.U32 R2, RZ, RZ, RZ ;  /* 0x000000ffff027224 */ /* 0x000fe200078e00ff */
[----:B------:R-:W-:Y:S01]  /*1660*/  ISETP.EQ.OR P2, PT, R3, RZ, P3 ;  /* 0x000000ff0300720c */ /* 0x000fe20001f42670 */
[----:B------:R-:W3:Y:S01]  /*1670*/  LDCU UR6, c[0x0][0x38c] ;  /* 0x00007180ff0677ac */ /* 0x000ee20008000800 */
[----:B------:R-:W-:Y:S01]  /*1680*/  PLOP3.LUT P1, PT, P1, PT, PT, 0x8, 0x80 ;  /* 0x000000000080781c */ /* 0x000fe20000f2e170 */
[----:B------:R-:W4:Y:S01]  /*1690*/  LDCU UR48, c[0x0][0x390] ;  /* 0x00007200ff3077ac */ /* 0x000f220008000800 */
[----:B------:R-:W-:Y:S01]  /*16a0*/  UISETP.NE.AND UP1, UPT, UR18, URZ, UPT ;  /* 0x000000ff1200728c */ /* 0x000fe2000bf25270 */
[----:B------:R-:W3:Y:S01]  /*16b0*/  LDCU UR47, c[0x0][0x370] ;  /* 0x00006e00ff2f77ac */ /* 0x000ee20008000800 */
[----:B--2---:R-:W-:Y:S01]  /*16c0*/  UIADD3 UR5, UPT, UPT, UR5, 0x3f, URZ ;  /* 0x0000003f05057890 */ /* 0x004fe2000fffe0ff */
[----:B------:R-:W2:Y:S03]  /*16d0*/  LDCU.64 UR36, c[0x0][0x348] ;  /* 0x00006900ff2477ac */ /* 0x000ea60008000a00 */
[----:B------:R-:W-:-:S02]  /*16e0*/  USHF.R.S32.HI UR4, URZ, 0x1f, UR5 ;  /* 0x0000001fff047899 */ /* 0x000fc40008011405 */
[----:B-1----:R-:W-:Y:S02]  /*16f0*/  USHF.L.U32 UR52, UR20, 0x7, URZ ;  /* 0x0000000714347899 */ /* 0x002fe400080006ff */
[----:B------:R-:W-:Y:S02]  /*1700*/  ULEA.HI UR4, UR4, UR5, URZ, 0x6 ;  /* 0x0000000504047291 */ /* 0x000fe4000f8f30ff */
[----:B------:R-:W-:Y:S02]  /*1710*/  USHF.L.U32 UR5, UR20, 0x6, URZ ;  /* 0x0000000614057899 */ /* 0x000fe400080006ff */
[----:B------:R-:W-:Y:S02]  /*1720*/  USHF.R.S32.HI UR4, URZ, 0x6, UR4 ;  /* 0x00000006ff047899 */ /* 0x000fe40008011404 */
[----:B------:R-:W-:Y:S02]  /*1730*/  ULOP3.LUT UR50, UR5, 0x40, URZ, 0xc0, !UPT ;  /* 0x0000004005327892 */ /* 0x000fe4000f8ec0ff */
[----:B---3--:R-:W-:Y:S01]  /*1740*/  UIMAD UR4, UR4, UR6, URZ ;  /* 0x00000006040472a4 */ /* 0x008fe2000f8e02ff */
[----:B------:R-:W1:Y:S03]  /*1750*/  LDCU UR46, c[0x0][0x374] ;  /* 0x00006e80ff2e77ac */ /* 0x000e660008000800 */
[----:B----4-:R-:W-:-:S02]  /*1760*/  UIMAD UR48, UR4, UR48, URZ ;  /* 0x00000030043072a4 */ /* 0x010fc4000f8e02ff */
[----:B------:R-:W-:Y:S02]  /*1770*/  USEL UR33, UR62, 0x2, UP1 ;  /* 0x000000023e217887 */ /* 0x000fe40008800000 */
[----:B------:R-:W-:Y:S02]  /*1780*/  UISETP.NE.AND UP2, UPT, UR48, URZ, UPT ;  /* 0x000000ff3000728c */ /* 0x000fe4000bf45270 */
[----:B------:R-:W-:Y:S01]  /*1790*/  UISETP.LT.U32.AND UP0, UPT, UR48, 0x8, UPT ;  /* 0x000000083000788c */ /* 0x000fe2000bf01070 */
[----:B------:R-:W-:Y:S01]  /*17a0*/  UMOV UR23, 0x1 ;  /* 0x0000000100177882 */ /* 0x000fe20000000000 */
[----:B------:R-:W-:Y:S02]  /*17b0*/  UMOV UR26, URZ ;  /* 0x000000ff001a7c82 */ /* 0x000fe40008000000 */
[----:B------:R-:W-:Y:S01]  /*17c0*/  USEL UR4, UR48, 0x8, UP0 ;  /* 0x0000000830047887 */ /* 0x000fe20008000000 */
[----:B------:R-:W-:Y:S01]  /*17d0*/  UMOV UR27, URZ ;  /* 0x000000ff001b7c82 */ /* 0x000fe20008000000 */
[----:B------:R-:W-:-:S02]  /*17e0*/  UMOV UR34, URZ ;  /* 0x000000ff00227c82 */ /* 0x000fc40008000000 */
[----:B------:R-:W-:Y:S02]  /*17f0*/  UIADD3 UR5, UPT, UPT, UR4, -0x1, URZ ;  /* 0xffffffff04057890 */ /* 0x000fe4000fffe0ff */
[----:B------:R-:W-:Y:S02]  /*1800*/  @!UP2 UIADD3 UR5, UPT, UPT, UR4, URZ, URZ ;  /* 0x000000ff0405a290 */ /* 0x000fe4000fffe0ff */
[----:B------:R-:W-:Y:S02]  /*1810*/  UIADD3 UR45, UPT, UPT, UR48, -UR4, URZ ;  /* 0x80000004302d7290 */ /* 0x000fe4000fffe0ff */
[----:B-12---:R-:W-:-:S12]  /*1820*/  UIADD3 UR49, UPT, UPT, UR5, 0x1, URZ ;  /* 0x0000000105317890 */ /* 0x006fd8000fffe0ff */
.L_x_39:
[----:B------:R-:W1:Y:S01]  /*1830*/  S2UR UR25, SR_CgaCtaId ;  /* 0x00000000001979c3 */ /* 0x000e620000008800 */
[----:B------:R-:W-:Y:S01]  /*1840*/  UMOV UR4, 0x400 ;  /* 0x0000040000047882 */ /* 0x000fe20000000000 */
[----:B------:R-:W-:Y:S01]  /*1850*/  MOV R0, UR23 ;  /* 0x0000001700007c02 */ /* 0x000fe20008000f00 */
[----:B------:R-:W-:Y:S02]  /*1860*/  UISETP.NE.AND UP0, UPT, UR48, URZ, UPT ;  /* 0x000000ff3000728c */ /* 0x000fe4000bf05270 */
[----:B------:R-:W-:Y:S01]  /*1870*/  ULEA UR10, UR21, UR50, 0x7 ;  /* 0x00000032150a7291 */ /* 0x000fe2000f8e38ff */
[----:B------:R-:W-:Y:S01]  /*1880*/  SHF.L.U32 R0, R0, 0x1f, RZ ;  /* 0x0000001f00007819 */ /* 0x000fe200000006ff */
[----:B------:R-:W-:Y:S01]  /*1890*/  UMOV UR24, URZ ;  /* 0x000000ff00187c82 */ /* 0x000fe20008000000 */
[----:B------:R-:W-:Y:S01]  /*18a0*/  UMOV UR13, URZ ;  /* 0x000000ff000d7c82 */ /* 0x000fe20008000000 */
[----:B------:R-:W-:Y:S01]  /*18b0*/  UMOV UR12, URZ ;  /* 0x000000ff000c7c82 */ /* 0x000fe20008000000 */
[----:B-1----:R-:W-:-:S04]  /*18c0*/  ULEA UR25, UR25, UR4, 0x18 ;  /* 0x0000000419197291 */ /* 0x002fc8000f8ec0ff */
[----:B------:R-:W-:-:S09]  /*18d0*/  ULEA UR4, UR26, UR25, 0x3 ;  /* 0x000000191a047291 */ /* 0x000fd2000f8e18ff */
[----:B------:R1:W2:Y:S01]  /*18e0*/  SYNCS.PHASECHK.TRANS64.TRYWAIT P0, [UR4+0x40], R0 ;  /* 0x00004000ff0075a7 */ /* 0x0002a20008001104 */
[----:B------:R-:W-:-:S04]  /*18f0*/  ULEA.HI UR4, UR51, UR51, URZ, 0x1 ;  /* 0x0000003333047291 */ /* 0x000fc8000f8f08ff */
[----:B------:R-:W-:-:S04]  /*1900*/  USHF.L.U32 UR4, UR4, 0x7, URZ ;  /* 0x0000000704047899 */ /* 0x000fc800080006ff */
[----:B------:R-:W-:-:S04]  /*1910*/  ULOP3.LUT UR4, UR4, 0xffffff00, URZ, 0xc0, !UPT ;  /* 0xffffff0004047892 */ /* 0x000fc8000f8ec0ff */
[----:B------:R-:W-:Y:S01]  /*1920*/  ULOP3.LUT UR35, UR4, 0x80, UR52, 0xf8, !UPT ;  /* 0x0000008004237892 */ /* 0x000fe2000f8ef834 */
[----:B------:R-:W-:Y:S11]  /*1930*/  BRA.U !UP0, `(.L_x_22) ;  /* 0x0000000508607547 */ /* 0x000ff6000b800000 */
[----:B------:R-:W3:Y:S01]  /*1940*/  LDCU.128 UR16, c[0x0][0x480] ;  /* 0x00009000ff1077ac */ /* 0x000ee20008000c00 */
[----:B------:R-:W4:Y:S01]  /*1950*/  LDCU.64 UR20, c[0x0][0x490] ;  /* 0x00009200ff1477ac */ /* 0x000f220008000a00 */
[----:B------:R-:W1:Y:S01]  /*1960*/  LDCU.64 UR12, c[0x0][0x4b0] ;  /* 0x00009600ff0c77ac */ /* 0x000e620008000a00 */
[----:B------:R-:W1:Y:S01]  /*1970*/  LDCU.64 UR8, c[0x0][0x4d0] ;  /* 0x00009a00ff0877ac */ /* 0x000e620008000a00 */
[----:B------:R-:W1:Y:S01]  /*1980*/  LDCU UR43, c[0x0][0x390] ;  /* 0x00007200ff2b77ac */ /* 0x000e620008000800 */
[----:B---3--:R-:W-:Y:S02]  /*1990*/  UIMAD.WIDE.U32 UR4, UR35, UR17, URZ ;  /* 0x00000011230472a5 */ /* 0x008fe4000f8e00ff */
[----:B------:R-:W-:Y:S01]  /*19a0*/  UISETP.NE.AND UP0, UPT, UR16, 0x1, UPT ;  /* 0x000000011000788c */ /* 0x000fe2000bf05270 */
[----:B------:R-:W3:Y:S04]  /*19b0*/  LDCU UR44, c[0x0][0x38c] ;  /* 0x00007180ff2c77ac */ /* 0x000ee80008000800 */
[----:B------:R-:W-:Y:S01]  /*19c0*/  UMOV UR4, UR5 ;  /* 0x0000000500047c82 */ /* 0x000fe20008000000 */
[----:B------:R-:W1:Y:S01]  /*19d0*/  LDCU.64 UR14, c[0x0][0x4b8] ;  /* 0x00009700ff0e77ac */ /* 0x000e620008000a00 */
[----:B------:R-:W-:-:S02]  /*19e0*/  USHF.R.U32.HI UR6, URZ, UR18, UR4 ;  /* 0x00000012ff067299 */ /* 0x000fc40008011604 */
[----:B------:R-:W-:Y:S02]  /*19f0*/  UIADD3 UR34, UPT, UPT, UR49, UR27, URZ ;  /* 0x0000001b31227290 */ /* 0x000fe4000fffe0ff */
[----:B------:R-:W-:Y:S02]  /*1a00*/  USEL UR6, UR35, UR6, !UP0 ;  /* 0x0000000623067287 */ /* 0x000fe4000c000000 */
[----:B------:R-:W-:Y:S02]  /*1a10*/  UISETP.NE.AND UP0, UPT, UR19, 0x1, UPT ;  /* 0x000000011300788c */ /* 0x000fe4000bf05270 */
[----:B----4-:R-:W-:Y:S02]  /*1a20*/  UIMAD.WIDE.U32 UR4, UR6, UR20, URZ ;  /* 0x00000014060472a5 */ /* 0x010fe4000f8e00ff */
[----:B------:R-:W-:Y:S01]  /*1a30*/  UIADD3 UR7, UPT, UPT, -UR6, URZ, URZ ;  /* 0x000000ff06077290 */ /* 0x000fe2000fffe1ff */
[----:B------:R-:W-:-:S03]  /*1a40*/  UMOV UR24, URZ ;  /* 0x000000ff00187c82 */ /* 0x000fc60008000000 */
[----:B------:R-:W-:Y:S01]  /*1a50*/  UIMAD UR7, UR16, UR7, UR35 ;  /* 0x00000007100772a4 */ /* 0x000fe2000f8e0223 */
[----:B------:R-:W-:Y:S02]  /*1a60*/  UMOV UR4, UR5 ;  /* 0x0000000500047c82 */ /* 0x000fe40008000000 */
[----:B------:R-:W-:Y:S02]  /*1a70*/  USHF.R.U32.HI UR21, URZ, UR21, UR4 ;  /* 0x00000015ff157299 */ /* 0x000fe40008011604 */
[----:B------:R-:W4:Y:S02]  /*1a80*/  LDCU.64 UR4, c[0x0][0x4d8] ;  /* 0x00009b00ff0477ac */ /* 0x000f240008000a00 */
[----:B------:R-:W-:-:S04]  /*1a90*/  USEL UR21, UR6, UR21, !UP0 ;  /* 0x0000001506157287 */ /* 0x000fc8000c000000 */
[----:B------:R-:W-:-:S04]  /*1aa0*/  UIADD3 UR20, UPT, UPT, -UR21, URZ, URZ ;  /* 0x000000ff15147290 */ /* 0x000fc8000fffe1ff */
[----:B------:R-:W-:Y:S02]  /*1ab0*/  UIMAD UR20, UR19, UR20, UR6 ;  /* 0x00000014131472a4 */ /* 0x000fe4000f8e0206 */
[----:B-1----:R-:W-:Y:S02]  /*1ac0*/  UIMAD UR19, UR7, UR12, UR8 ;  /* 0x0000000c071372a4 */ /* 0x002fe4000f8e0208 */
[----:B------:R-:W-:Y:S01]  /*1ad0*/  UIMAD UR20, UR20, UR13, UR9 ;  /* 0x0000000d141472a4 */ /* 0x000fe2000f8e0209 */
[----:B------:R-:W-:Y:S01]  /*1ae0*/  UMOV UR6, UR26 ;  /* 0x0000001a00067c82 */ /* 0x000fe20008000000 */
[----:B------:R-:W-:Y:S01]  /*1af0*/  UMOV UR12, URZ ;  /* 0x000000ff000c7c82 */ /* 0x000fe20008000000 */
[----:B---3--:R-:W-:-:S09]  /*1b00*/  UMOV UR13, URZ ;  /* 0x000000ff000d7c82 */ /* 0x008fd20008000000 */
.L_x_28:
[----:B------:R-:W-:Y:S01]  /*1b10*/  @!P3 MOV R3, 0xc000 ;  /* 0x0000c0000003b802 */ /* 0x000fe20000000f00 */
[----:B------:R-:W-:Y:S01]  /*1b20*/  ULEA UR17, UR6, UR25, 0x3 ;  /* 0x0000001906117291 */ /* 0x000fe2000f8e18ff */
[----:B-12---:R-:W-:Y:S11]  /*1b30*/  @P0 BRA `(.L_x_23) ;  /* 0x0000000000100947 */ /* 0x006ff60003800000 */
[----:B------:R-:W-:Y:S04]  /*1b40*/  MOV R0, UR23 ;  /* 0x0000001700007c02 */ /* 0x000fe80008000f00 */
[----:B------:R-:W-:Y:S04]  /*1b50*/  SHF.L.U32 R5, R0, 0x1f, RZ ;  /* 0x0000001f00057819 */ /* 0x000fe800000006ff */
[----:B------:R-:W1:Y:S02]  /*1b60*/  SYNCS.PHASECHK.TRANS64.TRYWAIT P0, [UR17+0x40], R5 ;  /* 0x00004005ff0075a7 */ /* 0x000e640008001111 */
[----:B-1----:R-:W-:Y:S05]  /*1b70*/  @!P0 BRA `(.L_x_24) ;  /* 0x0000008400008947 */ /* 0x002fea0003800000 */
.L_x_23:
[----:B------:R2:W-:Y:S01]  /*1b80*/  @!P3 SYNCS.ARRIVE.TRANS64 RZ, [UR17], R3 ;  /* 0x00000003ffffb9a7 */ /* 0x0005e20008000011 */
[----:B------:R-:W-:Y:S04]  /*1b90*/  ULOP3.LUT UR7, UR33, 0x2, URZ, 0xfc, !UPT ;  /* 0x0000000221077892 */ /* 0x000fe8000f8efcff */
[----:B------:R-:W-:Y:S09]  /*1ba0*/  UISETP.NE.AND UP0, UPT, UR7, 0x2, UPT ;  /* 0x000000020700788c */ /* 0x000ff2000bf05270 */
[----:B------:R-:W-:Y:S05]  /*1bb0*/  BRA.U UP0, `(.L_x_25) ;  /* 0x0000000100047547 */ /* 0x000fea000b800000 */
[----:B----4-:R-:W-:Y:S05]  /*1bc0*/  BPT.TRAP 0x1 ;  /* 0x000000040000795c */ /* 0x010fea0000300000 */
.L_x_25:
[----:B------:R-:W-:Y:S04]  /*1bd0*/  BSSY.RECONVERGENT B0, `(.L_x_26) ;  /* 0x0000003000007945 */ /* 0x000fe80003800200 */
[----:B------:R-:W-:Y:S05]  /*1be0*/  @P2 BRA `(.L_x_27) ;  /* 0x0000000000042947 */ /* 0x000fea0003800000 */
[----:B----4-:R-:W-:Y:S05]  /*1bf0*/  BPT.TRAP 0x1 ;  /* 0x000000040000795c */ /* 0x010fea0000300000 */
.L_x_27:
[----:B----4-:R-:W-:Y:S05]  /*1c00*/  BSYNC.RECONVERGENT B0 ;  /* 0x0000000000007941 */ /* 0x010fea0003800200 */
.L_x_26:
[----:B------:R-:W-:Y:S02]  /*1c10*/  UIADD3 UR7, UPT, UPT, UR6, 0x1, URZ ;  /* 0x0000000106077890 */ /* 0x000fe4000fffe0ff */
[----:B------:R-:W-:Y:S02]  /*1c20*/  ULEA UR16, UR6, UR25, 0xe ;  /* 0x0000001906107291 */ /* 0x000fe4000f8e70ff */
[----:B------:R-:W-:Y:S02]  /*1c30*/  UISETP.NE.AND UP0, UPT, UR7, 0x8, UPT ;  /* 0x000000080700788c */ /* 0x000fe4000bf05270 */
[----:B------:R-:W-:Y:S02]  /*1c40*/  UIADD3 UR30, UP1, UPT, UR36, 0x80, URZ ;  /* 0x00000080241e7890 */ /* 0x000fe4000ff3e0ff */
[----:B------:R-:W-:Y:S02]  /*1c50*/  USEL UR8, URZ, 0x1, UP0 ;  /* 0x00000001ff087887 */ /* 0x000fe40008000000 */
[----:B------:R-:W-:Y:S02]  /*1c60*/  USEL UR26, UR7, URZ, UP0 ;  /* 0x000000ff071a7287 */ /* 0x000fe40008000000 */
[----:B------:R-:W-:Y:S02]  /*1c70*/  ULOP3.LUT UR23, UR23, UR8, URZ, 0x3c, !UPT ;  /* 0x0000000817177292 */ /* 0x000fe4000f8e3cff */
[----:B------:R-:W-:Y:S02]  /*1c80*/  ULEA UR7, UR26, UR25, 0x3 ;  /* 0x000000191a077291 */ /* 0x000fe4000f8e18ff */
[----:B------:R-:W-:Y:S02]  /*1c90*/  ULEA UR8, UR6, UR25, 0xd ;  /* 0x0000001906087291 */ /* 0x000fe4000f8e68ff */
[----:B------:R-:W-:Y:S01]  /*1ca0*/  ULOP3.LUT UR17, UR17, 0xfefffff8, URZ, 0xc0, !UPT ;  /* 0xfefffff811117892 */ /* 0x000fe2000f8ec0ff */
[----:B-1----:R-:W-:Y:S01]  /*1cb0*/  MOV R0, UR23 ;  /* 0x0000001700007c02 */ /* 0x002fe20008000f00 */
[----:B------:R-:W-:Y:S02]  /*1cc0*/  USHF.L.U32 UR18, UR24, 0x6, URZ ;  /* 0x0000000618127899 */ /* 0x000fe400080006ff */
[----:B------:R-:W-:Y:S01]  /*1cd0*/  UIADD3.X UR31, UPT, UPT, URZ, UR37, URZ, UP1, !UPT ;  /* 0x00000025ff1f7290 */ /* 0x000fe20008ffe4ff */
[----:B--2---:R-:W-:Y:S01]  /*1ce0*/  SHF.L.U32 R3, R0, 0x1f, RZ ;  /* 0x0000001f00037819 */ /* 0x004fe200000006ff */
[----:B------:R-:W-:Y:S02]  /*1cf0*/  UIADD3 UR16, UPT, UPT, UR16, 0x8400, URZ ;  /* 0x0000840010107890 */ /* 0x000fe4000fffe0ff */
[----:B------:R-:W-:Y:S01]  /*1d00*/  UIADD3 UR28, UP0, UPT, UR36, 0x180, URZ ;  /* 0x00000180241c7890 */ /* 0x000fe2000ff1e0ff */
[----:B------:R3:W1:Y:S01]  /*1d10*/  SYNCS.PHASECHK.TRANS64.TRYWAIT P0, [UR7+0x40], R3 ;  /* 0x00004003ff0075a7 */ /* 0x0006620008001107 */
[----:B------:R-:W-:Y:S02]  /*1d20*/  UIMAD UR7, UR12, UR14, UR4 ;  /* 0x0000000e0c0772a4 */ /* 0x000fe4000f8e0204 */
[----:B------:R-:W-:Y:S02]  /*1d30*/  UIMAD UR6, UR13, UR15, UR5 ;  /* 0x0000000f0d0672a4 */ /* 0x000fe4000f8e0205 */
[----:B------:R-:W-:Y:S02]  /*1d40*/  UIADD3.X UR29, UPT, UPT, URZ, UR37, URZ, UP0, !UPT ;  /* 0x00000025ff1d7290 */ /* 0x000fe400087fe4ff */
[----:B------:R-:W-:Y:S02]  /*1d50*/  UPRMT UR6, UR7, 0x40, UR6 ;  /* 0x0000004007067896 */ /* 0x000fe40008000006 */
[----:B------:R-:W-:Y:S02]  /*1d60*/  UIADD3 UR8, UPT, UPT, UR8, 0x28400, URZ ;  /* 0x0002840008087890 */ /* 0x000fe4000fffe0ff */
[----:B------:R-:W-:Y:S02]  /*1d70*/  UPRMT UR6, UR6, 0x5410, URZ ;  /* 0x0000541006067896 */ /* 0x000fe400080000ff */
[----:B------:R-:W-:Y:S02]  /*1d80*/  UIADD3 UR32, UPT, UPT, UR12, 0x1, URZ ;  /* 0x000000010c207890 */ /* 0x000fe4000fffe0ff */
[----:B------:R-:W-:Y:S02]  /*1d90*/  UIADD3 UR22, UPT, UPT, UR13, 0x1, URZ ;  /* 0x000000010d167890 */ /* 0x000fe4000fffe0ff */
[----:B------:R-:W-:Y:S02]  /*1da0*/  UISETP.NE.AND UP2, UPT, UR32, UR44, UPT ;  /* 0x0000002c2000728c */ /* 0x000fe4000bf45270 */
[----:B------:R-:W-:Y:S02]  /*1db0*/  UIADD3 UR27, UPT, UPT, UR27, 0x1, URZ ;  /* 0x000000011b1b7890 */ /* 0x000fe4000fffe0ff */
[----:B------:R-:W-:Y:S01]  /*1dc0*/  UIADD3 UR7, UPT, UPT, UR24, 0x1, URZ ;  /* 0x0000000118077890 */ /* 0x000fe2000fffe0ff */
[----:B------:R-:W-:Y:S01]  /*1dd0*/  UMOV UR40, 0x0 ;  /* 0x0000000000287882 */ /* 0x000fe20000000000 */
[----:B------:R-:W-:Y:S01]  /*1de0*/  UMOV UR41, 0x10000000 ;  /* 0x1000000000297882 */ /* 0x000fe20000000000 */
[----:B------:R-:W-:Y:S01]  /*1df0*/  UMOV UR9, UR17 ;  /* 0x0000001100097c82 */ /* 0x000fe20008000000 */
[----:B------:R2:W-:Y:S01]  /*1e00*/  UTMALDG.4D.IM2COL.2CTA [UR16], [UR30], UR6, desc[UR40] ;  /* 0x000028101e0073b4 */ /* 0x0005e20008259006 */
[----:B------:R-:W-:Y:S02]  /*1e10*/  UMOV UR11, UR18 ;  /* 0x00000012000b7c82 */ /* 0x000fe40008000000 */
[----:B------:R-:W-:Y:S04]  /*1e20*/  @UP2 UIADD3 UR22, UPT, UPT, UR13, URZ, URZ ;  /* 0x000000ff0d162290 */ /* 0x000fe8000fffe0ff */
[----:B------:R-:W-:Y:S01]  /*1e30*/  UISETP.NE.AND UP0, UPT, UR22, UR43, UPT ;  /* 0x0000002b1600728c */ /* 0x000fe2000bf05270 */
[----:B------:R4:W-:Y:S10]  /*1e40*/  UTMALDG.4D.2CTA [UR8], [UR28], desc[UR40] ;  /* 0x000028081c0075b4 */ /* 0x0009f40008219000 */
[----:B------:R-:W-:Y:S07]  /*1e50*/  @UP0 UIADD3 UR7, UPT, UPT, UR24, URZ, URZ ;  /* 0x000000ff18070290 */ /* 0x000fee000fffe0ff */
[----:B------:R-:W-:Y:S01]  /*1e60*/  UMOV UR24, UR7 ;  /* 0x0000000700187c82 */ /* 0x000fe20008000000 */
[----:B--2---:R-:W-:Y:S01]  /*1e70*/  UMOV UR6, UR26 ;  /* 0x0000001a00067c82 */ /* 0x004fe20008000000 */
[----:B----4-:R-:W-:Y:S02]  /*1e80*/  USEL UR13, UR22, URZ, UP0 ;  /* 0x000000ff160d7287 */ /* 0x010fe40008000000 */
[----:B------:R-:W-:Y:S02]  /*1e90*/  UISETP.NE.AND UP0, UPT, UR27, UR34, UPT ;  /* 0x000000221b00728c */ /* 0x000fe4000bf05270 */
[----:B------:R-:W-:Y:S07]  /*1ea0*/  USEL UR12, UR32, URZ, UP2 ;  /* 0x000000ff200c7287 */ /* 0x000fee0009000000 */
[----:B---3--:R-:W-:Y:S05]  /*1eb0*/  BRA.U UP0, `(.L_x_28) ;  /* 0xfffffffd00147547 */ /* 0x008fea000b83ffff */
.L_x_22:
[----:B------:R-:W-:Y:S01]  /*1ec0*/  ULEA UR4, UR26, UR25, 0x3 ;  /* 0x000000191a047291 */ /* 0x000fe2000f8e18ff */
[----:B-1----:R-:W-:Y:S01]  /*1ed0*/  MOV R0, UR23 ;  /* 0x0000001700007c02 */ /* 0x002fe20008000f00 */
[----:B------:R-:W-:Y:S01]  /*1ee0*/  @!P1 SYNCS.ARRIVE.TRANS64.A1T0 RZ, [UR25+0xc8], RZ ;  /* 0x0000c8ffffff99a7 */ /* 0x000fe20008100019 */
[----:B------:R-:W-:Y:S02]  /*1ef0*/  UISETP.GE.AND UP0, UPT, UR45, 0x1, UPT ;  /* 0x000000012d00788c */ /* 0x000fe4000bf06270 */
[----:B------:R-:W-:-:S04]  /*1f00*/  SHF.L.U32 R0, R0, 0x1f, RZ ;  /* 0x0000001f00007819 */ /* 0x000fc800000006ff */
[----:B--2---:R1:W2:Y:S03]  /*1f10*/  SYNCS.PHASECHK.TRANS64.TRYWAIT P0, [UR4+0x40], R0 ;  /* 0x00004000ff0075a7 */ /* 0x0042a60008001104 */
[----:B------:R-:W-:Y:S05]  /*1f20*/  BRA.U !UP0, `(.L_x_29) ;  /* 0x00000005085c7547 */ /* 0x000fea000b800000 */
        /* <DEDUP_REMOVED lines=16> */
[----:B------:R-:W-:-:S03]  /*2030*/  UMOV UR32, UR45 ;  /* 0x0000002d00207c82 */ /* 0x000fc60008000000 */
        /* <DEDUP_REMOVED lines=9> */
[----:B---3--:R-:W-:-:S11]  /*20d0*/  UMOV UR6, UR26 ;  /* 0x0000001a00067c82 */ /* 0x008fd60008000000 */
.L_x_35:
[----:B------:R-:W-:Y:S01]  /*20e0*/  @!P3 MOV R3, 0xc000 ;  /* 0x0000c0000003b802 */ /* 0x000fe20000000f00 */
[----:B------:R-:W-:Y:S01]  /*20f0*/  ULEA UR17, UR6, UR25, 0x3 ;  /* 0x0000001906117291 */ /* 0x000fe2000f8e18ff */
[----:B-12---:R-:W-:Y:S11]  /*2100*/  @P0 BRA `(.L_x_30) ;  /* 0x0000000000100947 */ /* 0x006ff60003800000 */
[----:B------:R-:W-:Y:S04]  /*2110*/  MOV R0, UR23 ;  /* 0x0000001700007c02 */ /* 0x000fe80008000f00 */
[----:B------:R-:W-:Y:S04]  /*2120*/  SHF.L.U32 R5, R0, 0x1f, RZ ;  /* 0x0000001f00057819 */ /* 0x000fe800000006ff */
[----:B------:R-:W1:Y:S02]  /*2130*/  SYNCS.PHASECHK.TRANS64.TRYWAIT P0, [UR17+0x40], R5 ;  /* 0x00004005ff0075a7 */ /* 0x000e640008001111 */
[----:B-1----:R-:W-:Y:S05]  /*2140*/  @!P0 BRA `(.L_x_31) ;  /* 0x0000007c00a48947 */ /* 0x002fea0003800000 */
.L_x_30:
[----:B------:R2:W-:Y:S01]  /*2150*/  @!P3 SYNCS.ARRIVE.TRANS64 RZ, [UR17], R3 ;  /* 0x00000003ffffb9a7 */ /* 0x0005e20008000011 */
[----:B------:R-:W-:Y:S04]  /*2160*/  ULOP3.LUT UR7, UR33, 0x2, URZ, 0xfc, !UPT ;  /* 0x0000000221077892 */ /* 0x000fe8000f8efcff */
[----:B------:R-:W-:Y:S09]  /*2170*/  UISETP.NE.AND UP0, UPT, UR7, 0x2, UPT ;  /* 0x000000020700788c */ /* 0x000ff2000bf05270 */
[----:B------:R-:W-:Y:S05]  /*2180*/  BRA.U UP0, `(.L_x_32) ;  /* 0x0000000100047547 */ /* 0x000fea000b800000 */
[----:B----4-:R-:W-:Y:S05]  /*2190*/  BPT.TRAP 0x1 ;  /* 0x000000040000795c */ /* 0x010fea0000300000 */
.L_x_32:
[----:B------:R-:W-:Y:S04]  /*21a0*/  BSSY.RECONVERGENT B0, `(.L_x_33) ;  /* 0x0000003000007945 */ /* 0x000fe80003800200 */
[----:B------:R-:W-:Y:S05]  /*21b0*/  @P2 BRA `(.L_x_34) ;  /* 0x0000000000042947 */ /* 0x000fea0003800000 */
[----:B----4-:R-:W-:Y:S05]  /*21c0*/  BPT.TRAP 0x1 ;  /* 0x000000040000795c */ /* 0x010fea0000300000 */
.L_x_34:
[----:B----4-:R-:W-:Y:S05]  /*21d0*/  BSYNC.RECONVERGENT B0 ;  /* 0x0000000000007941 */ /* 0x010fea0003800200 */
.L_x_33:
        /* <DEDUP_REMOVED lines=26> */
[----:B------:R-:W-:Y:S01]  /*2380*/  UIADD3 UR7, UPT, UPT, UR24, 0x1, URZ ;  /* 0x0000000118077890 */ /* 0x000fe2000fffe0ff */
[----:B------:R-:W-:Y:S01]  /*2390*/  UMOV UR40, 0x0 ;  /* 0x0000000000287882 */ /* 0x000fe20000000000 */
[----:B------:R-:W-:Y:S01]  /*23a0*/  UMOV UR41, 0x10000000 ;  /* 0x1000000000297882 */ /* 0x000fe20000000000 */
[----:B------:R-:W-:Y:S01]  /*23b0*/  UMOV UR9, UR17 ;  /* 0x0000001100097c82 */ /* 0x000fe20008000000 */
[----:B------:R2:W-:Y:S01]  /*23c0*/  UTMALDG.4D.IM2COL.2CTA [UR16], [UR30], UR6, desc[UR40] ;  /* 0x000028101e0073b4 */ /* 0x0005e20008259006 */
[----:B------:R-:W-:Y:S04]  /*23d0*/  UMOV UR11, UR18 ;  /* 0x00000012000b7c82 */ /* 0x000fe80008000000 */
[----:B------:R-:W-:Y:S04]  /*23e0*/  @UP2 UIADD3 UR22, UPT, UPT, UR13, URZ, URZ ;  /* 0x000000ff0d162290 */ /* 0x000fe8000fffe0ff */
[----:B------:R-:W-:Y:S01]  /*23f0*/  UISETP.NE.AND UP0, UPT, UR22, UR43, UPT ;  /* 0x0000002b1600728c */ /* 0x000fe2000bf05270 */
[----:B------:R4:W-:Y:S10]  /*2400*/  UTMALDG.4D.2CTA [UR8], [UR28], desc[UR40] ;  /* 0x000028081c0075b4 */ /* 0x0009f40008219000 */
[----:B------:R-:W-:Y:S07]  /*2410*/  @UP0 UIADD3 UR7, UPT, UPT, UR24, URZ, URZ ;  /* 0x000000ff18070290 */ /* 0x000fee000fffe0ff */
[----:B------:R-:W-:Y:S01]  /*2420*/  UMOV UR24, UR7 ;  /* 0x0000000700187c82 */ /* 0x000fe20008000000 */
[----:B--2---:R-:W-:Y:S02]  /*2430*/  UIADD3 UR6, UPT, UPT, UR32, -0x1, URZ ;  /* 0xffffffff20067890 */ /* 0x004fe4000fffe0ff */
[----:B----4-:R-:W-:Y:S02]  /*2440*/  USEL UR13, UR22, URZ, UP0 ;  /* 0x000000ff160d7287 */ /* 0x010fe40008000000 */
[----:B------:R-:W-:Y:S02]  /*2450*/  UISETP.GT.U32.AND UP0, UPT, UR32, 0x1, UPT ;  /* 0x000000012000788c */ /* 0x000fe4000bf04070 */
[----:B------:R-:W-:Y:S01]  /*2460*/  USEL UR12, UR27, URZ, UP2 ;  /* 0x000000ff1b0c7287 */ /* 0x000fe20009000000 */
[----:B------:R-:W-:Y:S01]  /*2470*/  UMOV UR32, UR6 ;  /* 0x0000000600207c82 */ /* 0x000fe20008000000 */
[----:B------:R-:W-:Y:S05]  /*2480*/  UMOV UR6, UR26 ;  /* 0x0000001a00067c82 */ /* 0x000fea0008000000 */
[----:B---3--:R-:W-:Y:S05]  /*2490*/  BRA.U UP0, `(.L_x_35) ;  /* 0xfffffffd00107547 */ /* 0x008fea000b83ffff */
.L_x_29:
[----:B------:R-:W-:Y:S01]  /*24a0*/  SHF.L.U32 R3, R2, 0x1f, RZ ;  /* 0x0000001f02037819 */ /* 0x000fe200000006ff */
[----:B------:R-:W-:-:S03]  /*24b0*/  NOP ;  /* 0x0000000000007918 */ /* 0x000fc60000000000 */
[----:B-12---:R-:W1:Y:S02]  /*24c0*/  SYNCS.PHASECHK.TRANS64.TRYWAIT P0, [UR25+0xd0], R3 ;  /* 0x0000d003ff0075a7 */ /* 0x006e640008001119 */
[----:B-1----:R-:W-:Y:S05]  /*24d0*/  @!P0 BRA `(.L_x_36) ;  /* 0x0000007800d88947 */ /* 0x002fea0003800000 */
.L_x_149:
[----:B------:R-:W2:Y:S01]  /*24e0*/  LDS.128 R4, [UR25+0x110] ;  /* 0x00011019ff047984 */ /* 0x000ea20008000c00 */
[----:B------:R-:W-:Y:S02]  /*24f0*/  UIADD3 UR4, UPT, UPT, UR25, 0xd8, URZ ;  /* 0x000000d819047890 */ /* 0x000fe4000fffe0ff */
[----:B------:R-:W-:Y:S01]  /*2500*/  UISETP.GE.AND UP0, UPT, UR39, 0x1, UPT ;  /* 0x000000012700788c */ /* 0x000fe2000bf06270 */
[----:B------:R-:W-:Y:S01]  /*2510*/  @!PT LDS RZ, [RZ] ;  /* 0x00000000fffff984 */ /* 0x000fe20000000800 */
[----:B------:R-:W-:Y:S01]  /*2520*/  @!PT LDS RZ, [RZ] ;  /* 0x00000000fffff984 */ /* 0x000fe20000000800 */
[----:B------:R-:W-:Y:S01]  /*2530*/  @!PT LDS RZ, [RZ] ;  /* 0x00000000fffff984 */ /* 0x000fe20000000800 */
[----:B------:R-:W-:Y:S01]  /*2540*/  @!PT LDS RZ, [RZ] ;  /* 0x00000000fffff984 */ /* 0x000fe20000000800 */
[----:B------:R3:W-:Y:S06]  /*2550*/  MEMBAR.ALL.CTA ;  /* 0x0000000000007992 */ /* 0x0007ec0000008000 */
[----:B---3--:R-:W3:Y:S01]  /*2560*/  FENCE.VIEW.ASYNC.S ;  /* 0x00000000000073c6 */ /* 0x008ee20000000000 */
[----:B------:R-:W-:-:S09]  /*2570*/  UPRMT UR4, URZ, 0x654, UR4 ;  /* 0x00000654ff047896 */ /* 0x000fd20008000004 */
[----:B---3--:R-:W-:Y:S01]  /*2580*/  SYNCS.ARRIVE.TRANS64.RED.A1T0 RZ, [UR4], RZ ;  /* 0x000000ffffff79a7 */ /* 0x008fe20008100404 */
[----:B--2---:R-:W-:-:S13]  /*2590*/  LOP3.LUT P0, RZ, R6, 0x1, RZ, 0xc0, !PT ;  /* 0x0000000106ff7812 */ /* 0x004fda000780c0ff */
[----:B------:R-:W-:Y:S01]  /*25a0*/  VOTEU.ANY UP1, P0 ;  /* 0x0000000000ff7886 */ /* 0x000fe20000020100 */
[----:B------:R-:W-:-:S13]  /*25b0*/  PLOP3.LUT P0, PT, PT, PT, UP1, 0x80, 0x8 ;  /* 0x000000000008781c */ /* 0x000fda0003f0f018 */
[----:B-1----:R-:W-:Y:S02]  /*25c0*/  @P0 MOV R0, R4 ;  /* 0x0000000400000202 */ /* 0x002fe40000000f00 */
[----:B------:R-:W-:Y:S02]  /*25d0*/  @P0 LOP3.LUT R4, R5, 0xffff, RZ, 0xc0, !PT ;  /* 0x0000ffff05040812 */ /* 0x000fe400078ec0ff */
[----:B------:R-:W-:Y:S02]  /*25e0*/  @P0 R2UR UR6, R0 ;  /* 0x00000000000602ca */ /* 0x000fe400000e0000 */
[----:B------:R-:W-:-:S11]  /*25f0*/  @P0 R2UR UR5, R4 ;  /* 0x00000000040502ca */ /* 0x000fd600000e0000 */
[----:B------:R-:W-:Y:S02]  /*2600*/  @UP1 UMOV UR42, UR6 ;  /* 0x00000006002a1c82 */ /* 0x000fe40008000000 */
[----:B------:R-:W-:Y:S01]  /*2610*/  @UP1 UMOV UR38, UR5 ;  /* 0x0000000500261c82 */ /* 0x000fe20008000000 */
[----:B------:R-:W-:Y:S05]  /*2620*/  BRA.U !UP0, `(.L_x_37) ;  /* 0x0000000108d47547 */ /* 0x000fea000b800000 */
[----:B------:R-:W1:Y:S01]  /*2630*/  LDCU.128 UR16, c[0x0][0xb10] ;  /* 0x00016200ff1077ac */ /* 0x000e620008000c00 */
[----:B------:R-:W2:Y:S01]  /*2640*/  LDCU UR21, c[0x0][0xb20] ;  /* 0x00016400ff1577ac */ /* 0x000ea20008000800 */
[----:B------:R-:W3:Y:S01]  /*2650*/  LDCU UR20, c[0x0][0xb0c] ;  /* 0x00016180ff1477ac */ /* 0x000ee20008000800 */
[----:B------:R-:W4:Y:S01]  /*2660*/  LDCU.64 UR8, c[0x0][0xb28] ;  /* 0x00016500ff0877ac */ /* 0x000f220008000a00 */
[----:B------:R-:W-:Y:S02]  /*2670*/  UISETP.NE.AND UP3, UPT, UR39, 0x1, UPT ;  /* 0x000000012700788c */ /* 0x000fe4000bf65270 */
[----:B-1----:R-:W-:Y:S02]  /*2680*/  UIMAD.WIDE.U32 UR4, UR46, UR19, URZ ;  /* 0x000000132e0472a5 */ /* 0x002fe4000f8e00ff */
[----:B------:R-:W-:Y:S02]  /*2690*/  UIMAD.WIDE.U32 UR6, UR47, UR16, URZ ;  /* 0x000000102f0672a5 */ /* 0x000fe4000f8e00ff */
[----:B------:R-:W-:-:S02]  /*26a0*/  UISETP.NE.AND UP0, UPT, UR18, 0x1, UPT ;  /* 0x000000011200788c */ /* 0x000fc4000bf05270 */
[----:B------:R-:W-:Y:S01]  /*26b0*/  UIMAD.WIDE.U32 UR14, UR38, UR19, URZ ;  /* 0x00000013260e72a5 */ /* 0x000fe2000f8e00ff */
[----:B------:R-:W-:Y:S01]  /*26c0*/  UMOV UR4, UR5 ;  /* 0x0000000500047c82 */ /* 0x000fe20008000000 */
[----:B---3--:R-:W-:Y:S02]  /*26d0*/  UISETP.NE.AND UP2, UPT, UR20, 0x1, UPT ;  /* 0x000000011400788c */ /* 0x008fe4000bf45270 */
[----:B--2---:R-:W-:Y:S02]  /*26e0*/  USHF.R.U32.HI UR5, URZ, UR21, UR4 ;  /* 0x00000015ff057299 */ /* 0x004fe40008011604 */
[----:B------:R-:W-:Y:S01]  /*26f0*/  UIMAD.WIDE.U32 UR12, UR42, UR16, URZ ;  /* 0x000000102a0c72a5 */ /* 0x000fe2000f8e00ff */
[----:B------:R-:W-:Y:S01]  /*2700*/  UMOV UR4, UR7 ;  /* 0x0000000700047c82 */ /* 0x000fe20008000000 */
[----:B------:R-:W-:Y:S02]  /*2710*/  USEL UR5, UR46, UR5, !UP0 ;  /* 0x000000052e057287 */ /* 0x000fe4000c000000 */
[----:B------:R-:W-:-:S02]  /*2720*/  USHF.R.U32.HI UR4, URZ, UR17, UR4 ;  /* 0x00000011ff047299 */ /* 0x000fc40008011604 */
[----:B----4-:R-:W-:Y:S02]  /*2730*/  UIMAD.WIDE.U32 UR10, UR5, UR8, URZ ;  /* 0x00000008050a72a5 */ /* 0x010fe4000f8e00ff */
[----:B------:R-:W-:Y:S01]  /*2740*/  USEL UR6, UR47, UR4, !UP2 ;  /* 0x000000042f067287 */ /* 0x000fe2000d000000 */
[----:B------:R-:W-:Y:S02]  /*2750*/  UMOV UR12, UR13 ;  /* 0x0000000d000c7c82 */ /* 0x000fe40008000000 */
[----:B------:R-:W-:Y:S01]  /*2760*/  UMOV UR4, UR15 ;  /* 0x0000000f00047c82 */ /* 0x000fe20008000000 */
[----:B------:R-:W-:Y:S01]  /*2770*/  UIMAD.WIDE.U32 UR14, UR6, UR8, URZ ;  /* 0x00000008060e72a5 */ /* 0x000fe2000f8e00ff */
[----:B------:R-:W-:Y:S01]  /*2780*/  UMOV UR10, UR11 ;  /* 0x0000000b000a7c82 */ /* 0x000fe20008000000 */
[----:B------:R-:W-:Y:S02]  /*2790*/  USHF.R.U32.HI UR4, URZ, UR21, UR4 ;  /* 0x00000015ff047299 */ /* 0x000fe40008011604 */
[----:B------:R-:W-:-:S03]  /*27a0*/  @UP3 USHF.R.U32.HI UR5, URZ, UR9, UR10 ;  /* 0x00000009ff053299 */ /* 0x000fc6000801160a */
[----:B------:R-:W-:Y:S01]  /*27b0*/  UMOV UR14, UR15 ;  /* 0x0000000f000e7c82 */ /* 0x000fe20008000000 */
[----:B------:R-:W-:Y:S02]  /*27c0*/  USHF.R.U32.HI UR17, URZ, UR17, UR12 ;  /* 0x00000011ff117299 */ /* 0x000fe4000801160c */
[----:B------:R-:W-:Y:S02]  /*27d0*/  USEL UR4, UR38, UR4, !UP0 ;  /* 0x0000000426047287 */ /* 0x000fe4000c000000 */
[----:B------:R-:W-:Y:S02]  /*27e0*/  @UP3 USHF.R.U32.HI UR6, URZ, UR9, UR14 ;  /* 0x00000009ff063299 */ /* 0x000fe4000801160e */
[----:B------:R-:W-:Y:S02]  /*27f0*/  UIMAD UR7, UR39, UR5, URZ ;  /* 0x00000005270772a4 */ /* 0x000fe4000f8e02ff */
[----:B------:R-:W-:Y:S02]  /*2800*/  USEL UR5, UR42, UR17, !UP2 ;  /* 0x000000112a057287 */ /* 0x000fe4000d000000 */
[----:B------:R-:W-:-:S02]  /*2810*/  UIMAD UR10, UR39, UR6, URZ ;  /* 0x00000006270a72a4 */ /* 0x000fc4000f8e02ff */
[----:B------:R-:W-:Y:S02]  /*2820*/  UISETP.GE.AND UP0, UPT, UR4, UR7, UPT ;  /* 0x000000070400728c */ /* 0x000fe4000bf06270 */
[----:B------:R-:W-:Y:S02]  /*2830*/  UIMAD.WIDE.U32 UR12, UR4, UR8, URZ ;  /* 0x00000008040c72a5 */ /* 0x000fe4000f8e00ff */
[----:B------:R-:W-:Y:S02]  /*2840*/  UISETP.GE.OR UP0, UPT, UR5, UR10, UP0 ;  /* 0x0000000a0500728c */ /* 0x000fe40008706670 */
[----:B------:R-:W-:Y:S02]  /*2850*/  UIMAD.WIDE.U32 UR10, UR5, UR8, URZ ;  /* 0x00000008050a72a5 */ /* 0x000fe4000f8e00ff */
[----:B------:R-:W-:Y:S01]  /*2860*/  UIADD3 UR12, UPT, UPT, -UR4, URZ, URZ ;  /* 0x000000ff040c7290 */ /* 0x000fe2000fffe1ff */
[----:B------:R-:W-:Y:S01]  /*2870*/  UMOV UR8, UR13 ;  /* 0x0000000d00087c82 */ /* 0x000fe20008000000 */
[----:B------:R-:W-:-:S02]  /*2880*/  UIADD3 UR10, UPT, UPT, -UR5, URZ, URZ ;  /* 0x000000ff050a7290 */ /* 0x000fc4000fffe1ff */
[----:B------:R-:W-:-:S03]  /*2890*/  USHF.R.U32.HI UR8, URZ, UR9, UR8 ;  /* 0x00000009ff087299 */ /* 0x000fc60008011608 */
[----:B------:R-:W-:Y:S01]  /*28a0*/  @!UP0 UMOV UR7, UR11 ;  /* 0x0000000b00078c82 */ /* 0x000fe20008000000 */
[----:B------:R-:W-:Y:S02]  /*28b0*/  UIMAD UR12, UR18, UR12, UR38 ;  /* 0x0000000c120c72a4 */ /* 0x000fe4000f8e0226 */
[----:B------:R-:W-:Y:S02]  /*28c0*/  USEL UR8, UR4, UR8, !UP3 ;  /* 0x0000000804087287 */ /* 0x000fe4000d800000 */
[----:B------:R-:W-:Y:S02]  /*28d0*/  @!UP0 USHF.R.U32.HI UR7, URZ, UR9, UR7 ;  /* 0x00000009ff078299 */ /* 0x000fe40008011607 */
[----:B------:R-:W-:Y:S02]  /*28e0*/  UIADD3 UR9, UPT, UPT, -UR8, URZ, URZ ;  /* 0x000000ff08097290 */ /* 0x000fe4000fffe1ff */
[----:B------:R-:W-:Y:S02]  /*28f0*/  @!UP0 USEL UR7, UR5, UR7, !UP3 ;  /* 0x0000000705078287 */ /* 0x000fe4000d800000 */
[----:B------:R-:W-:-:S02]  /*2900*/  UIMAD UR9, UR39, UR9, UR4 ;  /* 0x00000009270972a4 */ /* 0x000fc4000f8e0204 */
[----:B------:R-:W-:Y:S02]  /*2910*/  @!UP0 UIADD3 UR8, UPT, UPT, UR8, -UR7, URZ ;  /* 0x8000000708088290 */ /* 0x000fe4000fffe0ff */
[----:B------:R-:W-:Y:S02]  /*2920*/  @!UP0 UIMAD UR7, UR9, UR6, UR7 ;  /* 0x00000006090782a4 */ /* 0x000fe4000f8e0207 */
[----:B------:R-:W-:Y:S02]  /*2930*/  @!UP0 UIMAD UR4, UR39, UR8, UR5 ;  /* 0x00000008270482a4 */ /* 0x000fe4000f8e0205 */
[----:B------:R-:W-:Y:S02]  /*2940*/  UIMAD UR6, UR20, UR10, UR42 ;  /* 0x0000000a140672a4 */ /* 0x000fe4000f8e022a */
[----:B------:R-:W-:Y:S01]  /*2950*/  UIMAD UR38, UR4, UR18, UR12 ;  /* 0x00000012042672a4 */ /* 0x000fe2000f8e020c */
[----:B------:R-:W-:Y:S02]  /*2960*/  @!UP0 UMOV UR5, UR7 ;  /* 0x0000000700058c82 */ /* 0x000fe40008000000 */
[----:B------:R-:W-:-:S12]  /*2970*/  UIMAD UR42, UR5, UR20, UR6 ;  /* 0x00000014052a72a4 */ /* 0x000fd8000f8e0206 */
.L_x_37:
[----:B------:R-:W1:Y:S02]  /*2980*/  LDCU UR4, c[0x0][0xb30] ;  /* 0x00016600ff0477ac */ /* 0x000e640008000800 */
[----:B-1----:R-:W-:-:S09]  /*2990*/  UISETP.NE.AND UP0, UPT, UR4, 0x1, UPT ;  /* 0x000000010400788c */ /* 0x002fd2000bf05270 */
[----:B------:R-:W-:Y:S05]  /*29a0*/  BRA.U UP0, `(.L_x_38) ;  /* 0x0000000100447547 */ /* 0x000fea000b800000 */
[----:B------:R-:W1:Y:S01]  /*29b0*/  LDCU.128 UR8, c[0x0][0xb10] ;  /* 0x00016200ff0877ac */ /* 0x000e620008000c00 */
[----:B------:R-:W2:Y:S01]  /*29c0*/  LDCU UR12, c[0x0][0xb0c] ;  /* 0x00016180ff0c77ac */ /* 0x000ea20008000800 */
[----:B------:R-:W3:Y:S01]  /*29d0*/  LDCU UR13, c[0x0][0xb20] ;  /* 0x00016400ff0d77ac */ /* 0x000ee20008000800 */
[----:B-1----:R-:W-:Y:S02]  /*29e0*/  UIMAD.WIDE.U32 UR6, UR42, UR8, URZ ;  /* 0x000000082a0672a5 */ /* 0x002fe4000f8e00ff */
[----:B------:R-:W-:Y:S02]  /*29f0*/  UIMAD.WIDE.U32 UR4, UR38, UR11, URZ ;  /* 0x0000000b260472a5 */ /* 0x000fe4000f8e00ff */
[----:B--2---:R-:W-:Y:S02]  /*2a00*/  UISETP.NE.AND UP2, UPT, UR12, 0x1, UPT ;  /* 0x000000010c00788c */ /* 0x004fe4000bf45270 */
[----:B------:R-:W-:Y:S01]  /*2a10*/  UISETP.NE.AND UP0, UPT, UR10, 0x1, UPT ;  /* 0x000000010a00788c */ /* 0x000fe2000bf05270 */
[----:B------:R-:W-:-:S02]  /*2a20*/  UMOV UR6, UR7 ;  /* 0x0000000700067c82 */ /* 0x000fc40008000000 */
[----:B------:R-:W-:Y:S01]  /*2a30*/  UMOV UR4, UR5 ;  /* 0x0000000500047c82 */ /* 0x000fe20008000000 */
[----:B------:R-:W-:Y:S02]  /*2a40*/  USHF.R.U32.HI UR6, URZ, UR9, UR6 ;  /* 0x00000009ff067299 */ /* 0x000fe40008011606 */
[----:B---3--:R-:W-:Y:S02]  /*2a50*/  USHF.R.U32.HI UR4, URZ, UR13, UR4 ;  /* 0x0000000dff047299 */ /* 0x008fe40008011604 */
[----:B------:R-:W-:Y:S02]  /*2a60*/  USEL UR5, UR42, UR6, !UP2 ;  /* 0x000000062a057287 */ /* 0x000fe4000d000000 */
[----:B------:R-:W-:-:S04]  /*2a70*/  USEL UR4, UR38, UR4, !UP0 ;  /* 0x0000000426047287 */ /* 0x000fc8000c000000 */
[----:B------:R-:W-:Y:S02]  /*2a80*/  UIADD3 UR6, UPT, UPT, UR5, -UR4, URZ ;  /* 0x8000000405067290 */ /* 0x000fe4000fffe0ff */
[----:B------:R-:W-:Y:S02]  /*2a90*/  UIADD3 UR4, UPT, UPT, -UR5, UR4, URZ ;  /* 0x0000000405047290 */ /* 0x000fe4000fffe1ff */
[----:B------:R-:W-:Y:S02]  /*2aa0*/  UIMAD UR38, UR6, UR10, UR38 ;  /* 0x0000000a062672a4 */ /* 0x000fe4000f8e0226 */
[----:B------:R-:W-:-:S12]  /*2ab0*/  UIMAD UR42, UR4, UR12, UR42 ;  /* 0x0000000c042a72a4 */ /* 0x000fd8000f8e022a */
.L_x_38:
[----:B------:R-:W-:Y:S01]  /*2ac0*/  R2UR UR5, R96 ;  /* 0x00000000600572ca */ /* 0x000fe200000e0000 */
[----:B------:R-:W-:Y:S01]  /*2ad0*/  UMOV UR27, UR34 ;  /* 0x00000022001b7c82 */ /* 0x000fe20008000000 */
[----:B------:R-:W-:Y:S02]  /*2ae0*/  R2UR UR4, R95 ;  /* 0x000000005f0472ca */ /* 0x000fe400000e0000 */
[----:B------:R-:W-:Y:S02]  /*2af0*/  PLOP3.LUT P1, PT, PT, PT, PT, 0x80, 0x8 ;  /* 0x000000000008781c */ /* 0x000fe40003f2f070 */
[----:B------:R-:W-:-:S07]  /*2b00*/  LOP3.LUT R2, R2, 0x1, RZ, 0x3c, !PT ;  /* 0x0000000102027812 */ /* 0x000fce00078e3cff */
[----:B------:R-:W-:Y:S02]  /*2b10*/  UIADD3 UR51, UPT, UPT, UR42, UR5, URZ ;  /* 0x000000052a337290 */ /* 0x000fe4000fffe0ff */
[----:B------:R-:W-:Y:S01]  /*2b20*/  UIADD3 UR21, UPT, UPT, UR38, UR4, URZ ;  /* 0x0000000426157290 */ /* 0x000fe2000fffe0ff */
[----:B------:R-:W-:Y:S11]  /*2b30*/  BRA.U UP1, `(.L_x_39) ;  /* 0xffffffed013c7547 */ /* 0x000ff6000b83ffff */
[----:B------:R-:W-:Y:S01]  /*2b40*/  UIADD3 UR25, UPT, UPT, UR25, 0x40, URZ ;  /* 0x0000004019197890 */ /* 0x000fe2000fffe0ff */
[----:B------:R-:W-:-:S03]  /*2b50*/  MOV R3, UR23 ;  /* 0x0000001700037c02 */ /* 0x000fc60008000f00 */
[----:B------:R-:W-:Y:S01]  /*2b60*/  ULEA UR4, UR26, UR25, 0x3 ;  /* 0x000000191a047291 */ /* 0x000fe2000f8e18ff */
[----:B------:R-:W-:-:S08]  /*2b70*/  SHF.L.U32 R3, R3, 0x1f, RZ ;  /* 0x0000001f03037819 */ /* 0x000fd000000006ff */
[----:B------:R-:W1:Y:S02]  /*2b80*/  SYNCS.PHASECHK.TRANS64.TRYWAIT P0, [UR4], R3 ;  /* 0x00000003ff0075a7 */ /* 0x000e640008001104 */
[----:B-1----:R-:W-:Y:S05]  /*2b90*/  @!P0 BRA `(.L_x_40) ;  /* 0x0000007400408947 */ /* 0x002fea0003800000 */
.L_x_151:
[----:B------:R-:W-:-:S04]  /*2ba0*/  UIADD3 UR4, UPT, UPT, UR26, 0x1, URZ ;  /* 0x000000011a047890 */ /* 0x000fc8000fffe0ff */
[----:B------:R-:W-:-:S04]  /*2bb0*/  UISETP.NE.AND UP0, UPT, UR4, 0x8, UPT ;  /* 0x000000080400788c */ /* 0x000fc8000bf05270 */
[----:B------:R-:W-:Y:S02]  /*2bc0*/  USEL UR5, URZ, 0x1, UP0 ;  /* 0x00000001ff057887 */ /* 0x000fe40008000000 */
[----:B------:R-:W-:Y:S02]  /*2bd0*/  USEL UR4, UR4, URZ, UP0 ;  /* 0x000000ff04047287 */ /* 0x000fe40008000000 */
[----:B------:R-:W-:Y:S02]  /*2be0*/  ULOP3.LUT UR6, UR23, UR5, URZ, 0x3c, !UPT ;  /* 0x0000000517067292 */ /* 0x000fe4000f8e3cff */
[----:B------:R-:W-:-:S04]  /*2bf0*/  ULEA UR5, UR4, UR25, 0x3 ;  /* 0x0000001904057291 */ /* 0x000fc8000f8e18ff */
[----:B-1----:R-:W-:-:S04]  /*2c00*/  MOV R3, UR6 ;  /* 0x0000000600037c02 */ /* 0x002fc80008000f00 */
[----:B------:R-:W-:-:S04]  /*2c10*/  SHF.L.U32 R3, R3, 0x1f, RZ ;  /* 0x0000001f03037819 */ /* 0x000fc800000006ff */
[----:B------:R-:W1:Y:S02]  /*2c20*/  SYNCS.PHASECHK.TRANS64.TRYWAIT P0, [UR5], R3 ;  /* 0x00000003ff0075a7 */ /* 0x000e640008001105 */
[----:B-1----:R-:W-:Y:S05]  /*2c30*/  @!P0 BRA `(.L_x_41) ;  /* 0x0000007400308947 */ /* 0x002fea0003800000 */
.L_x_153:
        /* <DEDUP_REMOVED lines=10> */
.L_x_155:
        /* <DEDUP_REMOVED lines=10> */
.L_x_157:
        /* <DEDUP_REMOVED lines=10> */
.L_x_159:
        /* <DEDUP_REMOVED lines=10> */
.L_x_161:
        /* <DEDUP_REMOVED lines=10> */
.L_x_163:
[----:B------:R-:W-:-:S04]  /*2f60*/  UIADD3 UR4, UPT, UPT, UR4, 0x1, URZ ;  /* 0x0000000104047890 */ /* 0x000fc8000fffe0ff */
[----:B------:R-:W-:-:S04]  /*2f70*/  UISETP.NE.AND UP0, UPT, UR4, 0x8, UPT ;  /* 0x000000080400788c */ /* 0x000fc8000bf05270 */
[----:B------:R-:W-:Y:S02]  /*2f80*/  USEL UR5, URZ, 0x1, UP0 ;  /* 0x00000001ff057887 */ /* 0x000fe40008000000 */
[----:B------:R-:W-:Y:S02]  /*2f90*/  USEL UR4, UR4, URZ, UP0 ;  /* 0x000000ff04047287 */ /* 0x000fe40008000000 */
[----:B------:R-:W-:Y:S02]  /*2fa0*/  ULOP3.LUT UR5, UR6, UR5, URZ, 0x3c, !UPT ;  /* 0x0000000506057292 */ /* 0x000fe4000f8e3cff */
[----:B------:R-:W-:-:S04]  /*2fb0*/  ULEA UR4, UR4, UR25, 0x3 ;  /* 0x0000001904047291 */ /* 0x000fc8000f8e18ff */
[----:B------:R-:W-:Y:S02]  /*2fc0*/  IMAD.U32 R2, RZ, RZ, UR5 ;  /* 0x00000005ff027e24 */ /* 0x000fe4000f8e00ff */
[----:B-1----:R-:W-:-:S03]  /*2fd0*/  MOV R0, UR4 ;  /* 0x0000000400007c02 */ /* 0x002fc60008000f00 */
[----:B------:R-:W-:-:S07]  /*2fe0*/  SHF.L.U32 R3, R2, 0x1f, RZ ;  /* 0x0000001f02037819 */ /* 0x000fce00000006ff */
.L_x_47:
[----:B-1----:R1:W2:Y:S02]  /*2ff0*/  SYNCS.PHASECHK.TRANS64.TRYWAIT P0, [R0+URZ], R3 ;  /* 0x00000003000075a7 */ /* 0x0022a400080011ff */
[----:B--2---:R-:W-:Y:S05]  /*3000*/  @!P0 NANOSLEEP.SYNCS 0x989680 ;  /* 0x009896800000895d */ /* 0x004fea0003900000 */
[----:B------:R-:W2:Y:S02]  /*3010*/  @!P0 SYNCS.PHASECHK.TRANS64 P0, [R0+URZ], R3 ;  /* 0x00000003000085a7 */ /* 0x000ea400080010ff */
[----:B--2---:R-:W-:Y:S05]  /*3020*/  @P0 EXIT ;  /* 0x000000000000094d */ /* 0x004fea0003800000 */
[----:B------:R-:W-:Y:S05]  /*3030*/  BRA `(.L_x_47) ;  /* 0xfffffffc00ec7947 */ /* 0x000fea000383ffff */
.L_x_21:
[----:B------:R-:W2:Y:S02]  /*3040*/  S2UR UR4, SR_CgaCtaId ;  /* 0x00000000000479c3 */ /* 0x000ea40000008800 */
[----:B--2---:R-:W-:-:S04]  /*3050*/  UISETP.NE.AND UP0, UPT, UR4, URZ, UPT ;  /* 0x000000ff0400728c */ /* 0x004fc8000bf05270 */
[----:B------:R-:W-:-:S09]  /*3060*/  UISETP.NE.OR UP0, UPT, UR18, 0x1, UP0 ;  /* 0x000000011200788c */ /* 0x000fd20008705670 */
[----:B------:R-:W-:Y:S05]  /*3070*/  BRA.U UP0, `(.L_x_48) ;  /* 0x0000000100b47547 */ /* 0x000fea000b800000 */
[----:B------:R-:W2:Y:S01]  /*3080*/  S2UR UR5, SR_CgaCtaId ;  /* 0x00000000000579c3 */ /* 0x000ea20000008800 */
[----:B------:R-:W-:Y:S01]  /*3090*/  UMOV UR4, 0x400 ;  /* 0x0000040000047882 */ /* 0x000fe20000000000 */
[----:B------:R-:W-:Y:S01]  /*30a0*/  HFMA2 R2, -RZ, RZ, 0, 5.9604644775390625e-08 ;  /* 0x00000001ff027431 */ /* 0x000fe200000001ff */
[----:B------:R-:W-:Y:S01]  /*30b0*/  ISETP.GE.U32.AND P0, PT, R3, 0x2, PT ;  /* 0x000000020300780c */ /* 0x000fe20003f06070 */
[----:B------:R-:W-:Y:S01]  /*30c0*/  IMAD.MOV.U32 R8, RZ, RZ, RZ ;  /* 0x000000ffff087224 */ /* 0x000fe200078e00ff */
[----:B--2---:R-:W-:-:S04]  /*30d0*/  ULEA UR4, UR5, UR4, 0x18 ;  /* 0x0000000405047291 */ /* 0x004fc8000f8ec0ff */
[----:B------:R-:W-:Y:S02]  /*30e0*/  UIADD3 UR5, UPT, UPT, UR4, 0xd8, URZ ;  /* 0x000000d804057890 */ /* 0x000fe4000fffe0ff */
[----:B------:R-:W-:Y:S02]  /*30f0*/  UIADD3 UR8, UPT, UPT, UR4, 0xd0, URZ ;  /* 0x000000d004087890 */ /* 0x000fe4000fffe0ff */
[----:B------:R-:W-:-:S12]  /*3100*/  UPRMT UR5, URZ, 0x654, UR5 ;  /* 0x00000654ff057896 */ /* 0x000fd80008000005 */
.L_x_51:
[----:B------:R-:W-:Y:S01]  /*3110*/  SHF.L.U32 R7, R2, 0x1f, RZ ;  /* 0x0000001f02077819 */ /* 0x000fe200000006ff */
[----:B------:R-:W-:Y:S02]  /*3120*/  IMAD.U32 R4, RZ, RZ, UR8 ;  /* 0x00000008ff047e24 */ /* 0x000fe4000f8e00ff */
[----:B------:R-:W-:Y:S01]  /*3130*/  @!P0 IMAD.MOV.U32 R5, RZ, RZ, 0x10 ;  /* 0x00000010ff058424 */ /* 0x000fe200078e00ff */
[----:B------:R-:W2:Y:S02]  /*3140*/  SYNCS.PHASECHK.TRANS64.TRYWAIT P1, [UR4+0xd8], R7 ;  /* 0x0000d807ff0075a7 */ /* 0x000ea40008021104 */
[----:B------:R-:W-:-:S04]  /*3150*/  PRMT R9, R3, 0x654, R4 ;  /* 0x0000065403097816 */ /* 0x000fc80000000004 */
[----:B------:R-:W-:Y:S01]  /*3160*/  SEL R0, R9, R0, !P0 ;  /* 0x0000000009007207 */ /* 0x000fe20004000000 */
[----:B--2---:R-:W-:Y:S06]  /*3170*/  @!P1 BRA `(.L_x_49) ;  /* 0x0000007000709947 */ /* 0x004fec0003800000 */
.L_x_165:
[----:B------:R-:W-:Y:S01]  /*3180*/  UIADD3 UR6, UPT, UPT, UR4, 0x110, URZ ;  /* 0x0000011004067890 */ /* 0x000fe2000fffe0ff */
[----:B------:R3:W-:Y:S01]  /*3190*/  @!P0 SYNCS.ARRIVE.TRANS64.RED RZ, [R0+URZ], R5 ;  /* 0x0000000500ff89a7 */ /* 0x0007e200080004ff */
[----:B------:R-:W-:Y:S01]  /*31a0*/  UIADD3 UR7, UPT, UPT, UR4, 0xd0, URZ ;  /* 0x000000d004077890 */ /* 0x000fe2000fffe0ff */
[----:B------:R-:W-:-:S08]  /*31b0*/  LOP3.LUT R2, R2, 0x1, RZ, 0x3c, !PT ;  /* 0x0000000102027812 */ /* 0x000fd000078e3cff */
[----:B------:R-:W-:Y:S06]  /*31c0*/  UGETNEXTWORKID.BROADCAST [UR6], [UR7] ;  /* 0x00000000060073ca */ /* 0x000fec0008000100 */
[----:B---3--:R-:W-:-:S04]  /*31d0*/  SHF.L.U32 R5, R8, 0x1f, RZ ;  /* 0x0000001f08057819 */ /* 0x008fc800000006ff */
[----:B------:R-:W3:Y:S02]  /*31e0*/  SYNCS.PHASECHK.TRANS64.TRYWAIT P1, [UR4+0xd0], R5 ;  /* 0x0000d005ff0075a7 */ /* 0x000ee40008021104 */
[----:B---3--:R-:W-:Y:S05]  /*31f0*/  @!P1 BRA `(.L_x_50) ;  /* 0x0000007000689947 */ /* 0x008fea0003800000 */
.L_x_167:
[----:B--2---:R-:W2:Y:S01]  /*3200*/  LDS.128 R4, [UR4+0x110] ;  /* 0x00011004ff047984 */ /* 0x004ea20008000c00 */
[----:B------:R-:W-:Y:S01]  /*3210*/  LOP3.LUT R8, R8, 0x1, RZ, 0x3c, !PT ;  /* 0x0000000108087812 */ /* 0x000fe200078e3cff */
[----:B------:R-:W-:Y:S01]  /*3220*/  @!PT LDS RZ, [RZ] ;  /* 0x00000000fffff984 */ /* 0x000fe20000000800 */
[----:B------:R-:W-:Y:S01]  /*3230*/  @!PT LDS RZ, [RZ] ;  /* 0x00000000fffff984 */ /* 0x000fe20000000800 */
[----:B------:R-:W-:Y:S01]  /*3240*/  @!PT LDS RZ, [RZ] ;  /* 0x00000000fffff984 */ /* 0x000fe20000000800 */
[----:B------:R-:W-:Y:S01]  /*3250*/  @!PT LDS RZ, [RZ] ;  /* 0x00000000fffff984 */ /* 0x000fe20000000800 */
[----:B------:R3:W-:Y:S06]  /*3260*/  MEMBAR.ALL.CTA ;  /* 0x0000000000007992 */ /* 0x0007ec0000008000 */
[----:B---3--:R-:W3:Y:S02]  /*3270*/  FENCE.VIEW.ASYNC.S ;  /* 0x00000000000073c6 */ /* 0x008ee40000000000 */
[----:B---3--:R-:W-:Y:S01]  /*3280*/  SYNCS.ARRIVE.TRANS64.RED.A1T0 RZ, [UR5], RZ ;  /* 0x000000ffffff79a7 */ /* 0x008fe20008100405 */
[----:B--2---:R-:W-:-:S13]  /*3290*/  LOP3.LUT P1, RZ, R6, 0x1, RZ, 0xc0, !PT ;  /* 0x0000000106ff7812 */ /* 0x004fda000782c0ff */
[----:B------:R-:W-:Y:S05]  /*32a0*/  @P1 BRA `(.L_x_51) ;  /* 0xfffffffc00981947 */ /* 0x000fea000383ffff */
[----:B------:R-:W-:-:S04]  /*32b0*/  SHF.L.U32 R0, R2, 0x1f, RZ ;  /* 0x0000001f02007819 */ /* 0x000fc800000006ff */
[----:B------:R-:W2:Y:S02]  /*32c0*/  SYNCS.PHASECHK.TRANS64 P0, [UR4+0xd8], R0 ;  /* 0x0000d800ff0075a7 */ /* 0x000ea40008001004 */
[----:B-12---:R-:W-:Y:S05]  /*32d0*/  @P0 EXIT ;  /* 0x000000000000094d */ /* 0x006fea0003800000 */
[----:B------:R-:W-:-:S07]  /*32e0*/  MOV R0, UR4 ;  /* 0x0000000400007c02 */ /* 0x000fce0008000f00 */
.L_x_52:
[----:B-1----:R-:W-:-:S04]  /*32f0*/  SHF.L.U32 R3, R2, 0x1f, RZ ;  /* 0x0000001f02037819 */ /* 0x002fc800000006ff */
[----:B------:R1:W2:Y:S03]  /*3300*/  SYNCS.PHASECHK.TRANS64.TRYWAIT P0, [R0+URZ+0xd8], R3 ;  /* 0x0000d803000075a7 */ /* 0x0002a600080011ff */
[----:B--2---:R-:W-:Y:S05]  /*3310*/  @!P0 NANOSLEEP.SYNCS 0x989680 ;  /* 0x009896800000895d */ /* 0x004fea0003900000 */
[----:B------:R-:W2:Y:S02]  /*3320*/  @!P0 SYNCS.PHASECHK.TRANS64 P0, [R0+URZ+0xd8], R3 ;  /* 0x0000d803000085a7 */ /* 0x000ea400080010ff */
[----:B--2---:R-:W-:Y:S05]  /*3330*/  @P0 EXIT ;  /* 0x000000000000094d */ /* 0x004fea0003800000 */
[----:B------:R-:W-:Y:S05]  /*3340*/  BRA `(.L_x_52) ;  /* 0xfffffffc00e87947 */ /* 0x000fea000383ffff */
.L_x_48:
[----:B------:R-:W-:Y:S05]  /*3350*/  BRA.U UP4, `(.L_x_53) ;  /* 0x0000001104a07547 */ /* 0x000fea000b800000 */
[----:B------:R-:W2:Y:S01]  /*3360*/  S2UR UR4, SR_CgaCtaId ;  /* 0x00000000000479c3 */ /* 0x000ea20000008800 */
[----:B------:R-:W-:Y:S01]  /*3370*/  UMOV UR5, 0x40 ;  /* 0x0000004000057882 */ /* 0x000fe20000000000 */
[----:B------:R-:W-:Y:S01]  /*3380*/  NOP ;  /* 0x0000000000007918 */ /* 0x000fe20000000000 */
[----:B------:R-:W-:Y:S01]  /*3390*/  UMOV UR6, 0x400 ;  /* 0x0000040000067882 */ /* 0x000fe20000000000 */
[----:B--2---:R-:W-:Y:S02]  /*33a0*/  ULEA UR5, UR4, UR5, 0x18 ;  /* 0x0000000504057291 */ /* 0x004fe4000f8ec0ff */
[----:B------:R-:W-:-:S07]  /*33b0*/  ULEA UR6, UR4, UR6, 0x18 ;  /* 0x0000000604067291 */ /* 0x000fce000f8ec0ff */
[----:B------:R-:W2:Y:S02]  /*33c0*/  LDS.U8 R3, [UR5+0x1c] ;  /* 0x00001c05ff037984 */ /* 0x000ea40008000000 */
[----:B--2---:R-:W-:-:S13]  /*33d0*/  ISETP.NE.AND P0, PT, R3, RZ, PT ;  /* 0x000000ff0300720c */ /* 0x004fda0003f05270 */
[----:B------:R-:W-:Y:S05]  /*33e0*/  @P0 BRA `(.L_x_54) ;  /* 0x0000000400080947 */ /* 0x000fea0003800000 */
[----:B------:R-:W-:Y:S02]  /*33f0*/  UISETP.NE.U32.AND UP1, UPT, UR38, 0x1, UPT ;  /* 0x000000012600788c */ /* 0x000fe4000bf25070 */
[----:B------:R-:W-:-:S07]  /*3400*/  UIADD3 UR7, UPT, UPT, UR5, 0x8, URZ ;  /* 0x0000000805077890 */ /* 0x000fce000fffe0ff */
[----:B------:R-:W-:Y:S05]  /*3410*/  BRA.U !UP1, `(.L_x_55) ;  /* 0x00000001099c7547 */ /* 0x000fea000b800000 */
[----:B------:R-:W-:Y:S01]  /*3420*/  ELECT P0, URZ, PT ;  /* 0x0000000000ff782f */ /* 0x000fe20003800000 */
[----:B------:R-:W-:-:S12]  /*3430*/  BSSY B0, `(.L_x_55) ;  /* 0x0000025000007945 */ /* 0x000fd80003800000 */
[----:B------:R-:W-:Y:S05]  /*3440*/  @!P0 BRA `(.L_x_56) ;  /* 0x00000000008c8947 */ /* 0x000fea0003800000 */
[----:B------:R-:W-:-:S05]  /*3450*/  UMOV UR4, 0x10 ;  /* 0x0000001000047882 */ /* 0x000fca0000000000 */
[----:B------:R-:W-:Y:S04]  /*3460*/  DEPBAR.LE SB2, 0x36 ;  /* 0x0000ad800000791a */ /* 0x000fe80000000000 */
[----:B------:R-:W2:Y:S02]  /*3470*/  UTCATOMSWS.2CTA.FIND_AND_SET.ALIGN UP0, UR4, UR4 ;  /* 0x00000004000475e3 */ /* 0x000ea40008200800 */
[----:B--2---:R-:W-:Y:S01]  /*3480*/  MOV R10, UR4 ;  /* 0x00000004000a7c02 */ /* 0x004fe20008000f00 */
[----:B------:R-:W-:Y:S06]  /*3490*/  BRA.U UP0, `(.L_x_57) ;  /* 0x0000000100187547 */ /* 0x000fec000b800000 */
.L_x_58:
[----:B------:R-:W-:Y:S05]  /*34a0*/  NANOSLEEP 0x64 ;  /* 0x000000640000795d */ /* 0x000fea0003800000 */
[----:B------:R-:W-:-:S05]  /*34b0*/  UMOV UR4, 0x10 ;  /* 0x0000001000047882 */ /* 0x000fca0000000000 */
[----:B------:R-:W-:Y:S04]  /*34c0*/  DEPBAR.LE SB2, 0x36 ;  /* 0x0000ad800000791a */ /* 0x000fe80000000000 */
[----:B------:R-:W2:Y:S02]  /*34d0*/  UTCATOMSWS.2CTA.FIND_AND_SET.ALIGN UP0, UR4, UR4 ;  /* 0x00000004000475e3 */ /* 0x000ea40008200800 */
[----:B--2---:R-:W-:Y:S01]  /*34e0*/  MOV R10, UR4 ;  /* 0x00000004000a7c02 */ /* 0x004fe20008000f00 */
[----:B------:R-:W-:Y:S05]  /*34f0*/  BRA.U !UP0, `(.L_x_58) ;  /* 0xfffffffd08e87547 */ /* 0x000fea000b83ffff */
.L_x_57:
[----:B------:R-:W2:Y:S01]  /*3500*/  LDS R6, [UR5+0x10] ;  /* 0x00001005ff067984 */ /* 0x000ea20008000800 */
[----:B------:R-:W-:Y:S01]  /*3510*/  IMAD.U32 R3, RZ, RZ, UR6 ;  /* 0x00000006ff037e24 */ /* 0x000fe2000f8e00ff */
[----:B------:R-:W-:-:S03]  /*3520*/  MOV R4, UR37 ;  /* 0x0000002500047c02 */ /* 0x000fc60008000f00 */
[----:B------:R-:W-:Y:S01]  /*3530*/  VIADD R3, R3, 0x120 ;  /* 0x0000012003037836 */ /* 0x000fe20000000000 */
[----:B--2---:R-:W-:-:S04]  /*3540*/  SHF.L.U32 R6, R6, 0x1f, RZ ;  /* 0x0000001f06067819 */ /* 0x004fc800000006ff */
[----:B------:R-:W2:Y:S02]  /*3550*/  SYNCS.PHASECHK.TRANS64.TRYWAIT P0, [UR5+0x8], R6 ;  /* 0x00000806ff0075a7 */ /* 0x000ea40008001105 */
[----:B--2---:R-:W-:Y:S05]  /*3560*/  @P0 BRA `(.L_x_59) ;  /* 0x0000000000080947 */ /* 0x004fea0003800000 */
[----:B------:R-:W2:Y:S02]  /*3570*/  SYNCS.PHASECHK.TRANS64.TRYWAIT P0, [UR5+0x8], R6 ;  /* 0x00000806ff0075a7 */ /* 0x000ea40008001105 */
[----:B--2---:R-:W-:Y:S05]  /*3580*/  @!P0 BRA `(.L_x_60) ;  /* 0x0000006c009c8947 */ /* 0x004fea0003800000 */
.L_x_59:
[----:B------:R-:W-:Y:S01]  /*3590*/  PRMT R4, R4, 0x654, R3 ;  /* 0x0000065404047816 */ /* 0x000fe20000000003 */
[----:B------:R-:W-:Y:S01]  /*35a0*/  HFMA2 R3, -RZ, RZ, 0, 5.9604644775390625e-08 ;  /* 0x00000001ff037431 */ /* 0x000fe200000001ff */
[----:B------:R-:W-:Y:S01]  /*35b0*/  UPRMT UR4, UR37, 0x654, UR7 ;  /* 0x0000065425047896 */ /* 0x000fe20008000007 */
[----:B------:R-:W-:Y:S02]  /*35c0*/  IMAD.MOV.U32 R7, RZ, RZ, 0xffff ;  /* 0x0000ffffff077424 */ /* 0x000fe400078e00ff */
[----:B--2---:R-:W-:Y:S02]  /*35d0*/  IMAD.MOV.U32 R6, RZ, RZ, 0x4 ;  /* 0x00000004ff067424 */ /* 0x004fe400078e00ff */
[----:B------:R-:W-:Y:S01]  /*35e0*/  IMAD.SHL.U32 R9, R10, 0x20, RZ ;  /* 0x000000200a097824 */ /* 0x000fe200078e00ff */
[----:B------:R-:W-:Y:S02]  /*35f0*/  MOV R5, UR4 ;  /* 0x0000000400057c02 */ /* 0x000fe40008000f00 */
[-C--:B------:R-:W-:Y:S01]  /*3600*/  SHF.L.U32 R8, R7, R10.reuse, RZ ;  /* 0x0000000a07087219 */ /* 0x080fe200000006ff */
[----:B------:R2:W-:Y:S01]  /*3610*/  SYNCS.ARRIVE.TRANS64.RED RZ, [UR4], R6 ;  /* 0x00000006ffff79a7 */ /* 0x0005e20008000404 */
[----:B------:R-:W-:Y:S01]  /*3620*/  SHF.L.U32 R7, R3, R10, RZ ;  /* 0x0000000a03077219 */ /* 0x000fe200000006ff */
[----:B------:R2:W-:Y:S04]  /*3630*/  STS [UR6+0x120], R9 ;  /* 0x00012009ff007988 */ /* 0x0005e80008000806 */
[----:B------:R2:W-:Y:S04]  /*3640*/  STAS [R4.64], R10 ;  /* 0x0000000a04007dbd */ /* 0x0005e8000c0008ff */
[----:B------:R2:W-:Y:S04]  /*3650*/  ATOMS.OR RZ, [UR5+0x14], R8 ;  /* 0x00001408ffff798c */ /* 0x0005e8000b000005 */
[----:B------:R2:W-:Y:S04]  /*3660*/  ATOMS.OR RZ, [UR5+0x18], R7 ;  /* 0x00001807ffff798c */ /* 0x0005e8000b000005 */
[----:B------:R2:W-:Y:S02]  /*3670*/  ATOMS.XOR RZ, [UR5+0x10], R3 ;  /* 0x00001003ffff798c */ /* 0x0005e4000b800005 */
.L_x_56:
[----:B-1----:R-:W-:Y:S05]  /*3680*/  BSYNC B0 ;  /* 0x0000000000007941 */ /* 0x002fea0003800000 */
.L_x_55:
[----:B------:R-:W-:Y:S05]  /*3690*/  BRA.U UP1, `(.L_x_61) ;  /* 0x00000001016c7547 */ /* 0x000fea000b800000 */
[----:B------:R-:W-:-:S03]  /*36a0*/  UMOV UR4, 0xffffffff ;  /* 0xffffffff00047882 */ /* 0x000fc60000000000 */
[----:B------:R-:W-:Y:S05]  /*36b0*/  BRA.DIV UR4, `(.L_x_62) ;  /* 0x0000006e04687947 */ /* 0x000fea000b800000 */
[----:B------:R-:W-:-:S13]  /*36c0*/  ELECT P6, URZ, PT ;  /* 0x0000000000ff782f */ /* 0x000fda00038c0000 */
.L_x_170:
[----:B------:R-:W-:Y:S05]  /*36d0*/  @!P6 BRA `(.L_x_61) ;  /* 0x00000000005ce947 */ /* 0x000fea0003800000 */
[----:B--2---:R-:W2:Y:S02]  /*36e0*/  LDS R4, [UR5+0x10] ;  /* 0x00001005ff047984 */ /* 0x004ea40008000800 */
[----:B--2---:R-:W-:-:S04]  /*36f0*/  SHF.L.U32 R4, R4, 0x1f, RZ ;  /* 0x0000001f04047819 */ /* 0x004fc800000006ff */
[----:B------:R-:W2:Y:S02]  /*3700*/  SYNCS.PHASECHK.TRANS64.TRYWAIT P0, [UR5+0x8], R4 ;  /* 0x00000804ff0075a7 */ /* 0x000ea40008001105 */
[----:B--2---:R-:W-:Y:S05]  /*3710*/  @P0 BRA `(.L_x_63) ;  /* 0x0000000000080947 */ /* 0x004fea0003800000 */
[----:B------:R-:W2:Y:S02]  /*3720*/  SYNCS.PHASECHK.TRANS64.TRYWAIT P0, [UR5+0x8], R4 ;  /* 0x00000804ff0075a7 */ /* 0x000ea40008001105 */
[----:B--2---:R-:W-:Y:S05]  /*3730*/  @!P0 BRA `(.L_x_64) ;  /* 0x0000006c00688947 */ /* 0x004fea0003800000 */
.L_x_63:
[----:B------:R-:W3:Y:S01]  /*3740*/  LDS R6, [UR6+0x120] ;  /* 0x00012006ff067984 */ /* 0x000ee20008000800 */
[----:B--2---:R-:W-:Y:S02]  /*3750*/  HFMA2 R3, -RZ, RZ, 0, 5.9604644775390625e-08 ;  /* 0x00000001ff037431 */ /* 0x004fe400000001ff */
[----:B------:R-:W-:Y:S01]  /*3760*/  IMAD.MOV.U32 R4, RZ, RZ, 0xffff ;  /* 0x0000ffffff047424 */ /* 0x000fe200078e00ff */
[----:B------:R-:W-:Y:S01]  /*3770*/  UPRMT UR4, UR37, 0x654, UR7 ;  /* 0x0000065425047896 */ /* 0x000fe20008000007 */
[----:B---3--:R-:W-:-:S03]  /*3780*/  IMAD.SHL.U32 R5, R6, 0x20, RZ ;  /* 0x0000002006057824 */ /* 0x008fc600078e00ff */
[-C--:B------:R-:W-:Y:S02]  /*3790*/  SHF.L.U32 R4, R4, R6.reuse, RZ ;  /* 0x0000000604047219 */ /* 0x080fe400000006ff */
[----:B------:R-:W-:Y:S01]  /*37a0*/  SHF.L.U32 R6, R3, R6, RZ ;  /* 0x0000000603067219 */ /* 0x000fe200000006ff */
[----:B------:R3:W-:Y:S04]  /*37b0*/  STS [UR6+0x120], R5 ;  /* 0x00012005ff007988 */ /* 0x0007e80008000806 */
[----:B------:R3:W-:Y:S04]  /*37c0*/  ATOMS.OR RZ, [UR5+0x14], R4 ;  /* 0x00001404ffff798c */ /* 0x0007e8000b000005 */
[----:B------:R3:W-:Y:S01]  /*37d0*/  ATOMS.OR RZ, [UR5+0x18], R6 ;  /* 0x00001806ffff798c */ /* 0x0007e2000b000005 */
[----:B------:R-:W-:Y:S03]  /*37e0*/  SYNCS.ARRIVE.TRANS64.RED.A1T0 RZ, [UR4], RZ ;  /* 0x000000ffffff79a7 */ /* 0x000fe60008100404 */
[----:B------:R3:W-:Y:S01]  /*37f0*/  ATOMS.XOR RZ, [UR5+0x10], R3 ;  /* 0x00001003ffff798c */ /* 0x0007e2000b800005 */
[----:B------:R-:W-:Y:S05]  /*3800*/  BRA `(.L_x_61) ;  /* 0x0000000000107947 */ /* 0x000fea0003800000 */
.L_x_54:
[----:B------:R-:W-:Y:S02]  /*3810*/  MOV R3, 0xffffffff ;  /* 0xffffffff00037802 */ /* 0x000fe40000000f00 */
[----:B------:R-:W-:-:S03]  /*3820*/  MOV R4, 0x3850 ;  /* 0x0000385000047802 */ /* 0x000fc60000000f00 */
[----:B------:R2:W-:Y:S04]  /*3830*/  STS [UR6+0x120], R3 ;  /* 0x00012003ff007988 */ /* 0x0005e80008000806 */
[----:B-12--5:R-:W-:Y:S05]  /*3840*/  CALL.REL.NOINC `($__internal_1_$__cuda_sm10x_tcgen05_guardrail_trap_phase_invalid_during_alloc) ;  /* 0x0000007400187944 */ /* 0x026fea0003c00000 */
.L_x_61:
[----:B------:R-:W-:Y:S05]  /*3850*/  WARPSYNC.ALL ;  /* 0x0000000000007948 */ /* 0x000fea0003800000 */
[----:B------:R-:W4:Y:S01]  /*3860*/  S2UR UR20, SR_CgaCtaId ;  /* 0x00000000001479c3 */ /* 0x000f220000008800 */
[----:B------:R-:W-:Y:S01]  /*3870*/  UMOV UR4, 0x400 ;  /* 0x0000040000047882 */ /* 0x000fe20000000000 */
[----:B------:R-:W-:-:S06]  /*3880*/  NOP ;  /* 0x0000000000007918 */ /* 0x000fcc0000000000 */
[----:B------:R-:W-:Y:S06]  /*3890*/  BAR.ARV 0x6, 0xa0 ;  /* 0x0182800000007b1d */ /* 0x000fec0000002000 */
[----:B------:R-:W1:Y:S01]  /*38a0*/  LDCU.64 UR6, c[0x0][0x388] ;  /* 0x00007100ff0677ac */ /* 0x000e620008000a00 */
[----:B------:R-:W-:Y:S01]  /*38b0*/  LOP3.LUT R2, R2, 0xffff, RZ, 0xc0, !PT ;  /* 0x0000ffff02027812 */ /* 0x000fe200078ec0ff */
[----:B--2---:R-:W-:Y:S01]  /*38c0*/  IMAD.MOV.U32 R8, RZ, RZ, 0x1 ;  /* 0x00000001ff087424 */ /* 0x004fe200078e00ff */
[----:B------:R-:W-:Y:S01]  /*38d0*/  LOP3.LUT R0, R0, 0xffff, RZ, 0xc0, !PT ;  /* 0x0000ffff00007812 */ /* 0x000fe200078ec0ff */
[----:B------:R-:W-:Y:S01]  /*38e0*/  UMOV UR24, URZ ;  /* 0x000000ff00187c82 */ /* 0x000fe20008000000 */
[----:B------:R-:W-:Y:S01]  /*38f0*/  R2UR UR21, R2 ;  /* 0x00000000021572ca */ /* 0x000fe200000e0000 */
[----:B------:R-:W-:Y:S01]  /*3900*/  IMAD.MOV.U32 R2, RZ, RZ, RZ ;  /* 0x000000ffff027224 */ /* 0x000fe200078e00ff */
[----:B------:R-:W-:Y:S01]  /*3910*/  R2UR UR35, R0 ;  /* 0x00000000002372ca */ /* 0x000fe200000e0000 */
[----:B------:R-:W-:Y:S01]  /*3920*/  IMAD.MOV.U32 R0, RZ, RZ, RZ ;  /* 0x000000ffff007224 */ /* 0x000fe200078e00ff */
[----:B------:R-:W-:Y:S01]  /*3930*/  UMOV UR19, URZ ;  /* 0x000000ff00137c82 */ /* 0x000fe20008000000 */
[----:B----4-:R-:W-:-:S02]  /*3940*/  ULEA UR20, UR20, UR4, 0x18 ;  /* 0x0000000414147291 */ /* 0x010fc4000f8ec0ff */
[----:B------:R-:W-:Y:S02]  /*3950*/  UISETP.NE.AND UP3, UPT, UR38, URZ, UPT ;  /* 0x000000ff2600728c */ /* 0x000fe4000bf65270 */
[----:B------:R-:W-:Y:S01]  /*3960*/  UIADD3 UR34, UPT, UPT, UR20, 0xd8, URZ ;  /* 0x000000d814227890 */ /* 0x000fe2000fffe0ff */
[----:B------:R-:W-:Y:S01]  /*3970*/  UMOV UR32, 0x0 ;  /* 0x0000000000207882 */ /* 0x000fe20000000000 */
[----:B------:R-:W-:Y:S01]  /*3980*/  UMOV UR33, 0x10210490 ;  /* 0x1021049000217882 */ /* 0x000fe20000000000 */
[----:B-1----:R-:W-:Y:S02]  /*3990*/  UIADD3 UR4, UPT, UPT, UR6, 0x3f, URZ ;  /* 0x0000003f06047890 */ /* 0x002fe4000fffe0ff */
[----:B---3--:R-:W1:Y:S01]  /*39a0*/  LDS R3, [UR20+0x120] ;  /* 0x00012014ff037984 */ /* 0x008e620008000800 */
[----:B------:R-:W2:Y:S01]  /*39b0*/  LDCU UR6, c[0x0][0x390] ;  /* 0x00007200ff0677ac */ /* 0x000ea20008000800 */
[----:B------:R-:W-:Y:S02]  /*39c0*/  USHF.R.S32.HI UR5, URZ, 0x1f, UR4 ;  /* 0x0000001fff057899 */ /* 0x000fe40008011404 */
[----:B------:R-:W-:-:S02]  /*39d0*/  UPRMT UR34, URZ, 0x654, UR34 ;  /* 0x00000654ff227896 */ /* 0x000fc40008000022 */
[----:B------:R-:W-:Y:S02]  /*39e0*/  ULEA.HI UR4, UR5, UR4, URZ, 0x6 ;  /* 0x0000000405047291 */ /* 0x000fe4000f8f30ff */
[----:B------:R-:W-:Y:S02]  /*39f0*/  UIADD3 UR5, UPT, UPT, UR20, 0x8400, URZ ;  /* 0x0000840014057890 */ /* 0x000fe4000fffe0ff */
[----:B------:R-:W-:Y:S02]  /*3a00*/  USHF.R.S32.HI UR4, URZ, 0x6, UR4 ;  /* 0x00000006ff047899 */ /* 0x000fe40008011404 */
[----:B------:R-:W-:Y:S02]  /*3a10*/  USHF.R.U32.HI UR5, URZ, 0x4, UR5 ;  /* 0x00000004ff057899 */ /* 0x000fe40008011605 */
[----:B------:R-:W-:Y:S02]  /*3a20*/  UIMAD UR7, UR4, UR7, URZ ;  /* 0x00000007040772a4 */ /* 0x000fe4000f8e02ff */
[----:B------:R-:W-:-:S02]  /*3a30*/  UIADD3 UR4, UPT, UPT, UR20, 0x28400, URZ ;  /* 0x0002840014047890 */ /* 0x000fc4000fffe0ff */
[----:B------:R-:W-:Y:S02]  /*3a40*/  ULOP3.LUT UR5, UR5, 0x3fff, URZ, 0xc0, !UPT ;  /* 0x00003fff05057892 */ /* 0x000fe4000f8ec0ff */
[----:B------:R-:W-:Y:S02]  /*3a50*/  USHF.R.U32.HI UR23, URZ, 0x4, UR4 ;  /* 0x00000004ff177899 */ /* 0x000fe40008011604 */
[----:B--2---:R-:W-:Y:S02]  /*3a60*/  UIMAD UR4, UR7, UR6, URZ ;  /* 0x00000006070472a4 */ /* 0x004fe4000f8e02ff */
[----:B------:R-:W-:Y:S02]  /*3a70*/  ULOP3.LUT UR23, UR23, 0x3fff, URZ, 0xc0, !UPT ;  /* 0x00003fff17177892 */ /* 0x000fe4000f8ec0ff */
[----:B------:R-:W-:Y:S02]  /*3a80*/  ULOP3.LUT UR22, UR5, 0x10000, URZ, 0xfc, !UPT ;  /* 0x0001000005167892 */ /* 0x000fe4000f8efcff */
[----:B------:R-:W-:-:S02]  /*3a90*/  UIADD3 UR36, UPT, UPT, UR4, -0x1, URZ ;  /* 0xffffffff04247890 */ /* 0x000fc4000fffe0ff */
[----:B------:R-:W-:Y:S01]  /*3aa0*/  UISETP.GE.AND UP4, UPT, UR4, 0x1, UPT ;  /* 0x000000010400788c */ /* 0x000fe2000bf86270 */
[----:B------:R-:W-:Y:S01]  /*3ab0*/  UMOV UR30, 0x0 ;  /* 0x00000000001e7882 */ /* 0x000fe20000000000 */
[----:B------:R-:W-:Y:S01]  /*3ac0*/  UMOV UR31, 0x10210490 ;  /* 0x10210490001f7882 */ /* 0x000fe20000000000 */
[----:B------:R-:W-:Y:S01]  /*3ad0*/  UMOV UR28, 0x0 ;  /* 0x00000000001c7882 */ /* 0x000fe20000000000 */
[----:B------:R-:W-:Y:S01]  /*3ae0*/  UMOV UR29, 0x10210490 ;  /* 0x10210490001d7882 */ /* 0x000fe20000000000 */
[----:B------:R-:W-:Y:S01]  /*3af0*/  UMOV UR26, 0x0 ;  /* 0x00000000001a7882 */ /* 0x000fe20000000000 */
[C---:B-1----:R-:W-:Y:S01]  /*3b00*/  VIADD R5, R3.reuse, 0x80 ;  /* 0x0000008003057836 */ /* 0x042fe20000000000 */
[----:B------:R-:W-:Y:S01]  /*3b10*/  LOP3.LUT R4, R3, 0xffff, RZ, 0xc0, !PT ;  /* 0x0000ffff03047812 */ /* 0x000fe200078ec0ff */
[----:B------:R-:W-:-:S03]  /*3b20*/  UMOV UR27, 0x10210490 ;  /* 0x10210490001b7882 */ /* 0x000fc60000000000 */
[----:B------:R-:W-:-:S05]  /*3b30*/  LOP3.LUT R5, R5, 0xffff, RZ, 0xc0, !PT ;  /* 0x0000ffff05057812 */ /* 0x000fca00078ec0ff */
[----:B------:R1:W-:Y:S02]  /*3b40*/  STL.64 [R1], R4 ;  /* 0x0000000401007387 */ /* 0x0003e40000100a00 */
.L_x_73:
[----:B-1----:R-:W-:-:S04]  /*3b50*/  SHF.L.U32 R5, R2, 0x1f, RZ ;  /* 0x0000001f02057819 */ /* 0x002fc800000006ff */
[----:B------:R-:W1:Y:S02]  /*3b60*/  SYNCS.PHASECHK.TRANS64.TRYWAIT P0, [UR20+0xd0], R5 ;  /* 0x0000d005ff0075a7 */ /* 0x000e640008001114 */
[----:B-1-34-:R-:W-:Y:S05]  /*3b70*/  @!P0 BRA `(.L_x_65) ;  /* 0x0000006800708947 */ /* 0x01afea0003800000 */
.L_x_172:
[----:B-1----:R-:W1:Y:S01]  /*3b80*/  LDS.128 R4, [UR20+0x110] ;  /* 0x00011014ff047984 */ /* 0x002e620008000c00 */
[----:B------:R-:W-:Y:S01]  /*3b90*/  ULEA UR25, UR24, UR20, 0x3 ;  /* 0x0000001418197291 */ /* 0x000fe2000f8e18ff */
[----:B------:R-:W-:Y:S01]  /*3ba0*/  @!PT LDS RZ, [RZ] ;  /* 0x00000000fffff984 */ /* 0x000fe20000000800 */
[----:B------:R-:W-:Y:S01]  /*3bb0*/  @!PT LDS RZ, [RZ] ;  /* 0x00000000fffff984 */ /* 0x000fe20000000800 */
[----:B------:R-:W-:Y:S01]  /*3bc0*/  @!PT LDS RZ, [RZ] ;  /* 0x00000000fffff984 */ /* 0x000fe20000000800 */
[----:B------:R-:W-:Y:S01]  /*3bd0*/  @!PT LDS RZ, [RZ] ;  /* 0x00000000fffff984 */ /* 0x000fe20000000800 */
[----:B------:R2:W-:Y:S06]  /*3be0*/  MEMBAR.ALL.CTA ;  /* 0x0000000000007992 */ /* 0x0005ec0000008000 */
[----:B--2---:R-:W2:Y:S02]  /*3bf0*/  FENCE.VIEW.ASYNC.S ;  /* 0x00000000000073c6 */ /* 0x004ea40000000000 */
[----:B--2---:R-:W-:Y:S01]  /*3c00*/  SYNCS.ARRIVE.TRANS64.RED.A1T0 RZ, [UR34], RZ ;  /* 0x000000ffffff79a7 */ /* 0x004fe20008100422 */
[----:B-1----:R-:W-:Y:S01]  /*3c10*/  LOP3.LUT P3, RZ, R6, 0x1, RZ, 0xc0, !PT ;  /* 0x0000000106ff7812 */ /* 0x002fe2000786c0ff */
[----:B------:R-:W-:-:S12]  /*3c20*/  BRA.U UP3, `(.L_x_66) ;  /* 0x00000001030c7547 */ /* 0x000fd8000b800000 */
[----:B------:R-:W-:-:S04]  /*3c30*/  SHF.L.U32 R5, R8, 0x1f, RZ ;  /* 0x0000001f08057819 */ /* 0x000fc800000006ff */
[----:B------:R-:W1:Y:S02]  /*3c40*/  SYNCS.PHASECHK.TRANS64.TRYWAIT P0, [UR25+0xf0], R5 ;  /* 0x0000f005ff0075a7 */ /* 0x000e640008001119 */
[----:B-1----:R-:W-:Y:S05]  /*3c50*/  @!P0 BRA `(.L_x_67) ;  /* 0x0000006800508947 */ /* 0x002fea0003800000 */
.L_x_66:
[----:B------:R-:W-:Y:S05]  /*3c60*/  BRA.U UP3, `(.L_x_68) ;  /* 0x0000000503047547 */ /* 0x000fea000b800000 */
[----:B------:R-:W-:Y:S05]  /*3c70*/  BRA.U !UP4, `(.L_x_69) ;  /* 0x000000010cf47547 */ /* 0x000fea000b800000 */
[----:B------:R-:W-:Y:S01]  /*3c80*/  ULEA UR4, UR24, UR48, 0x2 ;  /* 0x0000003018047291 */ /* 0x000fe2000f8e10ff */
[----:B-1----:R-:W-:-:S08]  /*3c90*/  SHF.L.U32 R4, R0, 0x1f, RZ ;  /* 0x0000001f00047819 */ /* 0x002fd000000006ff */
[----:B------:R-:W5:Y:S01]  /*3ca0*/  LDL R5, [UR4] ;  /* 0x00000004ff057983 */ /* 0x000f620008100800 */
[----:B------:R-:W-:Y:S02]  /*3cb0*/  ULEA UR4, UR19, UR20, 0x3 ;  /* 0x0000001413047291 */ /* 0x000fe4000f8e18ff */
[----:B------:R-:W-:Y:S01]  /*3cc0*/  UPLOP3.LUT UP2, UPT, UPT, UPT, UPT, 0x40, 0x4 ;  /* 0x000000000004789c */ /* 0x000fe20003f4e870 */
[----:B------:R-:W-:-:S06]  /*3cd0*/  UMOV UR17, UR36 ;  /* 0x0000002400117c82 */ /* 0x000fcc0008000000 */
[----:B------:R1:W2:Y:S01]  /*3ce0*/  SYNCS.PHASECHK.TRANS64.TRYWAIT P2, [UR4], R4 ;  /* 0x00000004ff0075a7 */ /* 0x0002a20008041104 */
[----:B------:R-:W-:-:S05]  /*3cf0*/  UMOV UR4, UR19 ;  /* 0x0000001300047c82 */ /* 0x000fca0008000000 */
.L_x_72:
[----:B------:R-:W-:Y:S01]  /*3d00*/  ULEA UR18, UR4, UR20, 0x3 ;  /* 0x0000001404127291 */ /* 0x000fe2000f8e18ff */
[----:B--234-:R-:W-:Y:S11]  /*3d10*/  @P2 BRA `(.L_x_70) ;  /* 0x00000000000c2947 */ /* 0x01cff60003800000 */
[----:B------:R-:W-:Y:S04]  /*3d20*/  SHF.L.U32 R7, R0, 0x1f, RZ ;  /* 0x0000001f00077819 */ /* 0x000fe800000006ff */
[----:B------:R-:W2:Y:S02]  /*3d30*/  SYNCS.PHASECHK.TRANS64.TRYWAIT P0, [UR18], R7 ;  /* 0x00000007ff0075a7 */ /* 0x000ea40008001112 */
[----:B--2---:R-:W-:Y:S05]  /*3d40*/  @!P0 BRA `(.L_x_71) ;  /* 0x00000068002c8947 */ /* 0x004fea0003800000 */
.L_x_70:
[----:B------:R-:W-:Y:S01]  /*3d50*/  UISETP.NE.AND UP0, UPT, UR17, URZ, UPT ;  /* 0x000000ff1100728c */ /* 0x000fe2000bf05270 */
[----:B------:R-:W-:Y:S01]  /*3d60*/  PLOP3.LUT P2, PT, PT, PT, PT, 0x80, 0x8 ;  /* 0x000000000008781c */ /* 0x000fe20003f4f070 */
[----:B------:R-:W-:Y:S02]  /*3d70*/  UIADD3 UR5, UPT, UPT, UR4, 0x1, URZ ;  /* 0x0000000104057890 */ /* 0x000fe4000fffe0ff */
[----:B------:R-:W-:Y:S02]  /*3d80*/  ULEA UR10, UR4, UR23, 0x9 ;  /* 0x00000017040a7291 */ /* 0x000fe4000f8e48ff */
[----:B------:R-:W-:Y:S01]  /*3d90*/  UISETP.NE.AND UP1, UPT, UR5, 0x8, UPT ;  /* 0x000000080500788c */ /* 0x000fe2000bf25270 */
[----:B------:R-:W-:Y:S01]  /*3da0*/  PLOP3.LUT P0, PT, PT, PT, UP0, 0x80, 0x8 ;  /* 0x000000000008781c */ /* 0x000fe20003f0f008 */
[----:B------:R-:W-:Y:S02]  /*3db0*/  ULEA UR14, UR4, UR22, 0xa ;  /* 0x00000016040e7291 */ /* 0x000fe4000f8e50ff */
[----:B------:R-:W-:Y:S02]  /*3dc0*/  USEL UR6, URZ, 0x1, UP1 ;  /* 0x00000001ff067887 */ /* 0x000fe40008800000 */
[----:B------:R-:W-:Y:S01]  /*3dd0*/  USEL UR19, UR5, URZ, UP1 ;  /* 0x000000ff05137287 */ /* 0x000fe20008800000 */
[----:B------:R-:W-:Y:S11]  /*3de0*/  ELECT P1, URZ, PT ;  /* 0x0000000000ff782f */ /* 0x000ff60003820000 */
[----:B------:R-:W-:Y:S02]  /*3df0*/  @!UPT UIADD3 URZ, UPT, UPT, URZ, URZ, URZ ;  /* 0x000000fffffff290 */ /* 0x000fe4000fffe0ff */
[C---:B-----5:R-:W-:Y:S01]  /*3e00*/  @P1 R2UR.BROADCAST UR4, R5.reuse ;  /* 0x00000000050412ca */ /* 0x060fe200008e0000 */
[----:B------:R-:W-:Y:S01]  /*3e10*/  @UP0 ULEA UR5, UR19, UR20, 0x3 ;  /* 0x0000001413050291 */ /* 0x000fe2000f8e18ff */
[----:B------:R-:W-:Y:S01]  /*3e20*/  LOP3.LUT R0, R0, UR6, RZ, 0x3c, !PT ;  /* 0x0000000600007c12 */ /* 0x000fe2000f8e3cff */
[----:B------:R-:W-:Y:S02]  /*3e30*/  UIADD3 UR8, UPT, UPT, UR10, 0x80, URZ ;  /* 0x000000800a087890 */ /* 0x000fe4000fffe0ff */
[----:B------:R-:W-:Y:S01]  /*3e40*/  UIADD3 UR6, UPT, UPT, UR14, 0x2, URZ ;  /* 0x000000020e067890 */ /* 0x000fe2000fffe0ff */
[----:B-1----:R-:W-:Y:S01]  /*3e50*/  @P0 SHF.L.U32 R4, R0, 0x1f, RZ ;  /* 0x0000001f00040819 */ /* 0x002fe200000006ff */
[----:B------:R-:W-:Y:S01]  /*3e60*/  UIADD3 UR12, UPT, UPT, UR10, 0x100, URZ ;  /* 0x000001000a0c7890 */ /* 0x000fe2000fffe0ff */
[----:B------:R-:W-:Y:S02]  /*3e70*/  UMOV UR11, 0x40004040 ;  /* 0x40004040000b7882 */ /* 0x000fe40000000000 */
[----:B------:R3:W4:Y:S01]  /*3e80*/  @P0 SYNCS.PHASECHK.TRANS64.TRYWAIT P2, [UR5], R4 ;  /* 0x00000004ff0005a7 */ /* 0x0007220008041105 */
[----:B------:R-:W-:Y:S11]  /*3e90*/  ELECT P0, URZ, PT ;  /* 0x0000000000ff782f */ /* 0x000ff60003800000 */
[----:B------:R-:W-:Y:S02]  /*3ea0*/  @!UPT UIADD3 URZ, UPT, UPT, URZ, URZ, URZ ;  /* 0x000000fffffff290 */ /* 0x000fe4000fffe0ff */
[C---:B------:R-:W-:Y:S02]  /*3eb0*/  @P0 R2UR.BROADCAST UR16, R5.reuse ;  /* 0x00000000051002ca */ /* 0x040fe400008e0000 */
[----:B------:R-:W-:Y:S01]  /*3ec0*/  ELECT P0, URZ, PT ;  /* 0x0000000000ff782f */ /* 0x000fe20003800000 */
[----:B------:R-:W-:Y:S01]  /*3ed0*/  UMOV UR15, 0x40004040 ;  /* 0x40004040000f7882 */ /* 0x000fe20000000000 */
[----:B------:R-:W-:Y:S01]  /*3ee0*/  UMOV UR9, 0x40004040 ;  /* 0x4000404000097882 */ /* 0x000fe20000000000 */
[----:B------:R1:W-:Y:S01]  /*3ef0*/  UTCHMMA.2CTA gdesc[UR14], gdesc[UR10], tmem[UR4], tmem[UR32], idesc[UR33], UP2 ;  /* 0x00ff200a0e0075ea */ /* 0x0003e20009200004 */
[----:B------:R-:W-:Y:S01]  /*3f00*/  UPLOP3.LUT UP2, UPT, UPT, UPT, UPT, 0x80, 0x8 ;  /* 0x000000000008789c */ /* 0x000fe20003f4f070 */
[----:B------:R-:W-:Y:S01]  /*3f10*/  UMOV UR7, 0x40004040 ;  /* 0x4000404000077882 */ /* 0x000fe20000000000 */
[----:B------:R-:W-:Y:S01]  /*3f20*/  UMOV UR13, 0x40004040 ;  /* 0x40004040000d7882 */ /* 0x000fe20000000000 */
[----:B------:R-:W-:Y:S04]  /*3f30*/  UMOV UR5, 0x40004040 ;  /* 0x4000404000057882 */ /* 0x000fe80000000000 */
[----:B------:R2:W-:Y:S01]  /*3f40*/  UTCHMMA.2CTA gdesc[UR6], gdesc[UR8], tmem[UR16], tmem[UR30], idesc[UR31], UPT ;  /* 0x00ff1e08060075ea */ /* 0x0005e2000ba00010 */
[----:B-1----:R-:W-:Y:S01]  /*3f50*/  UIADD3 UR4, UPT, UPT, UR14, 0x4, URZ ;  /* 0x000000040e047890 */ /* 0x002fe2000fffe0ff */
[C---:B------:R-:W-:Y:S02]  /*3f60*/  @P0 R2UR.BROADCAST UR15, R5.reuse ;  /* 0x00000000050f02ca */ /* 0x040fe400008e0000 */
[----:B------:R-:W-:Y:S01]  /*3f70*/  ELECT P0, URZ, PT ;  /* 0x0000000000ff782f */ /* 0x000fe20003800000 */
[----:B------:R-:W-:Y:S02]  /*3f80*/  UIADD3 UR10, UPT, UPT, UR10, 0x180, URZ ;  /* 0x000001800a0a7890 */ /* 0x000fe4000fffe0ff */
[----:B--2---:R-:W-:Y:S10]  /*3f90*/  UIADD3 UR6, UPT, UPT, UR14, 0x6, URZ ;  /* 0x000000060e067890 */ /* 0x004ff4000fffe0ff */
[----:B------:R-:W-:Y:S01]  /*3fa0*/  @P0 R2UR.BROADCAST UR9, R5 ;  /* 0x00000000050902ca */ /* 0x000fe200008e0000 */
[----:B------:R-:W-:Y:S01]  /*3fb0*/  UIADD3 UR8, UPT, UPT, UR18, 0x40, URZ ;  /* 0x0000004012087890 */ /* 0x000fe2000fffe0ff */
[----:B------:R1:W-:Y:S11]  /*3fc0*/  UTCHMMA.2CTA gdesc[UR4], gdesc[UR12], tmem[UR15], tmem[UR28], idesc[UR29], UPT ;  /* 0x00ff1c0c040075ea */ /* 0x0003f6000ba0000f */
[----:B------:R3:W-:Y:S01]  /*3fd0*/  UTCHMMA.2CTA gdesc[UR6], gdesc[UR10], tmem[UR9], tmem[UR26], idesc[UR27], UPT ;  /* 0x00ff1a0a060075ea */ /* 0x0007e2000ba00009 */
[----:B------:R3:W-:Y:S01]  /*3fe0*/  UTCBAR.2CTA.MULTICAST [UR8], URZ, UR21 ;  /* 0x000000ff080073e9 */ /* 0x0007e20008200815 */
[----:B-1----:R-:W-:Y:S02]  /*3ff0*/  UIADD3 UR4, UPT, UPT, UR17, 0x1, URZ ;  /* 0x0000000111047890 */ /* 0x002fe4000fffe0ff */
[----:B------:R-:W-:Y:S02]  /*4000*/  UIADD3 UR5, UPT, UPT, UR17, -0x1, URZ ;  /* 0xffffffff11057890 */ /* 0x000fe4000fffe0ff */
[----:B------:R-:W-:Y:S03]  /*4010*/  UISETP.GT.U32.AND UP0, UPT, UR4, 0x1, UPT ;  /* 0x000000010400788c */ /* 0x000fe6000bf04070 */
[----:B------:R-:W-:Y:S02]  /*4020*/  UMOV UR4, UR19 ;  /* 0x0000001300047c82 */ /* 0x000fe40008000000 */
[----:B------:R-:W-:Y:S04]  /*4030*/  UMOV UR17, UR5 ;  /* 0x0000000500117c82 */ /* 0x000fe80008000000 */
[----:B------:R-:W-:Y:S05]  /*4040*/  BRA.U UP0, `(.L_x_72) ;  /* 0xfffffffd002c7547 */ /* 0x000fea000b83ffff */
.L_x_69:
[----:B------:R-:W-:-:S09]  /*4050*/  UIADD3 UR4, UPT, UPT, UR25, 0xe0, URZ ;  /* 0x000000e019047890 */ /* 0x000fd2000fffe0ff */
[----:B------:R2:W-:Y:S01]  /*4060*/  UTCBAR.2CTA.MULTICAST [UR4], URZ, UR35 ;  /* 0x000000ff040073e9 */ /* 0x0005e20008200823 */
[----:B------:R-:W-:Y:S02]  /*4070*/  NOP ;  /* 0x0000000000007918 */ /* 0x000fe40000000000 */
.L_x_68:
[----:B--2---:R-:W-:Y:S01]  /*4080*/  UIADD3 UR4, UPT, UPT, UR24, 0x1, URZ ;  /* 0x0000000118047890 */ /* 0x004fe2000fffe0ff */
[----:B------:R-:W-:-:S03]  /*4090*/  LOP3.LUT R2, R2, 0x1, RZ, 0x3c, !PT ;  /* 0x0000000102027812 */ /* 0x000fc600078e3cff */
[----:B------:R-:W-:-:S04]  /*40a0*/  UISETP.NE.AND UP0, UPT, UR4, 0x2, UPT ;  /* 0x000000020400788c */ /* 0x000fc8000bf05270 */
[----:B------:R-:W-:Y:S02]  /*40b0*/  USEL UR5, URZ, 0x1, UP0 ;  /* 0x00000001ff057887 */ /* 0x000fe40008000000 */
[----:B------:R-:W-:-:S04]  /*40c0*/  USEL UR24, UR4, URZ, UP0 ;  /* 0x000000ff04187287 */ /* 0x000fc80008000000 */
[----:B------:R-:W-:Y:S01]  /*40d0*/  LOP3.LUT R8, R8, UR5, RZ, 0x3c, !PT ;  /* 0x0000000508087c12 */ /* 0x000fe2000f8e3cff */
[----:B------:R-:W-:Y:S07]  /*40e0*/  @P3 BRA `(.L_x_73) ;  /* 0xfffffff800983947 */ /* 0x000fee000383ffff */
[----:B---3--:R-:W2:Y:S01]  /*40f0*/  S2UR UR8, SR_CgaCtaId ;  /* 0x00000000000879c3 */ /* 0x008ea20000008800 */
[----:B------:R-:W-:Y:S01]  /*4100*/  ELECT P0, URZ, PT ;  /* 0x0000000000ff782f */ /* 0x000fe20003800000 */
[----:B------:R-:W-:Y:S01]  /*4110*/  HFMA2 R0, -RZ, RZ, 0, 5.9604644775390625e-08 ;  /* 0x00000001ff007431 */ /* 0x000fe200000001ff */
[----:B------:R-:W-:-:S05]  /*4120*/  UMOV UR4, 0x40 ;  /* 0x0000004000047882 */ /* 0x000fca0000000000 */
[----:B------:R-:W-:Y:S01]  /*4130*/  UVIRTCOUNT.DEALLOC.SMPOOL 0x80 ;  /* 0x000000800000784c */ /* 0x000fe20000000000 */
[----:B------:R-:W-:Y:S02]  /*4140*/  UISETP.NE.AND UP0, UPT, UR38, URZ, UPT ;  /* 0x000000ff2600728c */ /* 0x000fe4000bf05270 */
[----:B--2---:R-:W-:-:S09]  /*4150*/  ULEA UR8, UR8, UR4, 0x18 ;  /* 0x0000000408087291 */ /* 0x004fd2000f8ec0ff */
[----:B------:R2:W-:Y:S01]  /*4160*/  @P0 STS.U8 [UR8+0x1c], R0 ;  /* 0x00001c00ff000988 */ /* 0x0005e20008000008 */
[----:B------:R-:W-:Y:S05]  /*4170*/  BRA.U UP0, `(.L_x_74) ;  /* 0x0000000100587547 */ /* 0x000fea000b800000 */
[----:B------:R-:W-:Y:S01]  /*4180*/  UIADD3 UR5, UPT, UPT, UR20, 0xf0, URZ ;  /* 0x000000f014057890 */ /* 0x000fe2000fffe0ff */
[----:B-1----:R-:W-:-:S03]  /*4190*/  SHF.L.U32 R5, R8, 0x1f, RZ ;  /* 0x0000001f08057819 */ /* 0x002fc600000006ff */
[----:B------:R-:W-:-:S09]  /*41a0*/  ULEA UR4, UR24, UR5, 0x3 ;  /* 0x0000000518047291 */ /* 0x000fd2000f8e18ff */
[----:B------:R-:W1:Y:S02]  /*41b0*/  SYNCS.PHASECHK.TRANS64.TRYWAIT P0, [UR4], R5 ;  /* 0x00000005ff0075a7 */ /* 0x000e640008001104 */
[----:B-1----:R-:W-:Y:S05]  /*41c0*/  @!P0 BRA `(.L_x_75) ;  /* 0x0000006400248947 */ /* 0x002fea0003800000 */
.L_x_176:
[----:B------:R-:W-:-:S04]  /*41d0*/  UIADD3 UR4, UPT, UPT, UR24, 0x1, URZ ;  /* 0x0000000118047890 */ /* 0x000fc8000fffe0ff */
[----:B------:R-:W-:-:S04]  /*41e0*/  UISETP.NE.AND UP1, UPT, UR4, 0x2, UPT ;  /* 0x000000020400788c */ /* 0x000fc8000bf25270 */
[----:B------:R-:W-:Y:S02]  /*41f0*/  USEL UR6, URZ, 0x1, UP1 ;  /* 0x00000001ff067887 */ /* 0x000fe40008800000 */
[----:B------:R-:W-:-:S04]  /*4200*/  USEL UR4, UR4, URZ, UP1 ;  /* 0x000000ff04047287 */ /* 0x000fc80008800000 */
[----:B------:R-:W-:Y:S01]  /*4210*/  ULEA UR4, UR4, UR5, 0x3 ;  /* 0x0000000504047291 */ /* 0x000fe2000f8e18ff */
[----:B-1----:R-:W-:-:S04]  /*4220*/  LOP3.LUT R5, R8, UR6, RZ, 0x3c, !PT ;  /* 0x0000000608057c12 */ /* 0x002fc8000f8e3cff */
[----:B------:R-:W-:Y:S01]  /*4230*/  SHF.L.U32 R5, R5, 0x1f, RZ ;  /* 0x0000001f05057819 */ /* 0x000fe200000006ff */
[----:B--2---:R-:W-:-:S04]  /*4240*/  IMAD.U32 R0, RZ, RZ, UR4 ;  /* 0x00000004ff007e24 */ /* 0x004fc8000f8e00ff */
[----:B------:R1:W2:Y:S03]  /*4250*/  SYNCS.PHASECHK.TRANS64.TRYWAIT P0, [R0+URZ], R5 ;  /* 0x00000005000075a7 */ /* 0x0002a600080011ff */
[----:B--2---:R-:W-:Y:S05]  /*4260*/  @!P0 NANOSLEEP.SYNCS 0x989680 ;  /* 0x009896800000895d */ /* 0x004fea0003900000 */
[----:B------:R-:W2:Y:S02]  /*4270*/  @!P0 SYNCS.PHASECHK.TRANS64 P0, [R0+URZ], R5 ;  /* 0x00000005000085a7 */ /* 0x000ea400080010ff */
[----:B--2---:R-:W-:Y:S05]  /*4280*/  @P0 BRA `(.L_x_76) ;  /* 0x0000000000200947 */ /* 0x004fea0003800000 */
.L_x_77:
[----:B--2---:R2:W3:Y:S02]  /*4290*/  SYNCS.PHASECHK.TRANS64.TRYWAIT P0, [R0+URZ], R5 ;  /* 0x00000005000075a7 */ /* 0x0044e400080011ff */
[----:B---3--:R-:W-:Y:S05]  /*42a0*/  @!P0 NANOSLEEP.SYNCS 0x989680 ;  /* 0x009896800000895d */ /* 0x008fea0003900000 */
[----:B------:R-:W3:Y:S02]  /*42b0*/  @!P0 SYNCS.PHASECHK.TRANS64 P0, [R0+URZ], R5 ;  /* 0x00000005000085a7 */ /* 0x000ee400080010ff */
[----:B---3--:R-:W-:Y:S05]  /*42c0*/  @!P0 BRA `(.L_x_77) ;  /* 0xfffffffc00f08947 */ /* 0x008fea000383ffff */
[----:B------:R-:W-:Y:S05]  /*42d0*/  BRA `(.L_x_76) ;  /* 0x00000000000c7947 */ /* 0x000fea0003800000 */
.L_x_74:
[----:B------:R-:W-:-:S04]  /*42e0*/  UIADD3 UR4, UPT, UPT, UR20, 0x100, URZ ;  /* 0x0000010014047890 */ /* 0x000fc8000fffe0ff */
[----:B------:R-:W-:-:S09]  /*42f0*/  UPRMT UR4, UR37, 0x654, UR4 ;  /* 0x0000065425047896 */ /* 0x000fd20008000004 */
[----:B------:R-:W-:Y:S03]  /*4300*/  SYNCS.ARRIVE.TRANS64.RED.A1T0 RZ, [UR4], RZ ;  /* 0x000000ffffff79a7 */ /* 0x000fe60008100404 */
.L_x_76:
[----:B-12---:R-:W-:Y:S01]  /*4310*/  SHF.L.U32 R5, RZ, 0x1f, RZ ;  /* 0x0000001fff057819 */ /* 0x006fe200000006ff */
[----:B------:R-:W-:Y:S01]  /*4320*/  UIADD3 UR4, UPT, UPT, UR20, 0x100, URZ ;  /* 0x0000010014047890 */ /* 0x000fe2000fffe0ff */
[----:B------:R-:W-:Y:S02]  /*4330*/  PLOP3.LUT P0, PT, PT, PT, UP0, 0x80, 0x8 ;  /* 0x000000000008781c */ /* 0x000fe40003f0f008 */
[----:B------:R-:W1:Y:S02]  /*4340*/  SYNCS.PHASECHK.TRANS64.TRYWAIT P1, [UR20+0x100], R5 ;  /* 0x00010005ff0075a7 */ /* 0x000e640008021114 */
[----:B-1----:R-:W-:Y:S09]  /*4350*/  @!P1 BRA `(.L_x_78) ;  /* 0x0000006000d89947 */ /* 0x002ff20003800000 */
.L_x_178:
[----:B------:R-:W-:Y:S01]  /*4360*/  @!UP0 UPRMT UR4, UR37, 0x654, UR4 ;  /* 0x0000065425048896 */ /* 0x000fe20008000004 */
[----:B------:R-:W-:Y:S01]  /*4370*/  LOP3.LUT R2, R3, 0xffff, RZ, 0xc0, !PT ;  /* 0x0000ffff03027812 */ /* 0x000fe200078ec0ff */
[----:B------:R-:W-:Y:S02]  /*4380*/  IMAD.MOV.U32 R3, RZ, RZ, 0xffff ;  /* 0x0000ffffff037424 */ /* 0x000fe400078e00ff */
[----:B-1----:R-:W-:Y:S01]  /*4390*/  IMAD.MOV.U32 R5, RZ, RZ, 0x1 ;  /* 0x00000001ff057424 */ /* 0x002fe200078e00ff */
[----:B------:R-:W-:-:S04]  /*43a0*/  SHF.R.U32.HI R2, RZ, 0x5, R2 ;  /* 0x00000005ff027819 */ /* 0x000fc80000011602 */
[----:B------:R-:W-:Y:S01]  /*43b0*/  @!P0 SYNCS.ARRIVE.TRANS64.RED.A1T0 RZ, [UR4], RZ ;  /* 0x000000ffffff89a7 */ /* 0x000fe20008100404 */
[----:B------:R-:W-:Y:S01]  /*43c0*/  NOP ;  /* 0x0000000000007918 */ /* 0x000fe20000000000 */
[----:B------:R-:W1:Y:S01]  /*43d0*/  LDS R0, [UR8+0x14] ;  /* 0x00001408ff007984 */ /* 0x000e620008000800 */
[-C--:B------:R-:W-:Y:S02]  /*43e0*/  SHF.L.U32 R3, R3, R2.reuse, RZ ;  /* 0x0000000203037219 */ /* 0x080fe400000006ff */
[----:B------:R-:W-:Y:S02]  /*43f0*/  SHF.L.U32 R5, R5, R2, RZ ;  /* 0x0000000205057219 */ /* 0x000fe400000006ff */
[----:B-1----:R-:W-:-:S04]  /*4400*/  LOP3.LUT R0, R0, R3, RZ, 0xc0, !PT ;  /* 0x0000000300007212 */ /* 0x002fc800078ec0ff */
[----:B------:R-:W-:-:S13]  /*4410*/  ISETP.NE.AND P0, PT, R0, R3, PT ;  /* 0x000000030000720c */ /* 0x000fda0003f05270 */
[----:B------:R-:W-:Y:S05]  /*4420*/  @P0 BRA `(.L_x_79) ;  /* 0x00000000005c0947 */ /* 0x000fea0003800000 */
[----:B------:R-:W1:Y:S02]  /*4430*/  LDS R0, [UR8+0x18] ;  /* 0x00001808ff007984 */ /* 0x000e640008000800 */
[----:B-1----:R-:W-:-:S04]  /*4440*/  LOP3.LUT R0, R0, R5, RZ, 0xc0, !PT ;  /* 0x0000000500007212 */ /* 0x002fc800078ec0ff */
[----:B------:R-:W-:-:S13]  /*4450*/  ISETP.NE.AND P0, PT, R0, R5, PT ;  /* 0x000000050000720c */ /* 0x000fda0003f05270 */
[----:B------:R-:W-:Y:S05]  /*4460*/  @P0 BRA `(.L_x_80) ;  /* 0x0000000000400947 */ /* 0x000fea0003800000 */
[----:B------:R-:W-:Y:S01]  /*4470*/  R2UR UR4, R3 ;  /* 0x00000000030472ca */ /* 0x000fe200000e0000 */
[----:B------:R-:W1:Y:S01]  /*4480*/  S2R R2, SR_LANEID ;  /* 0x0000000000027919 */ /* 0x000e620000000000 */
[----:B------:R-:W-:-:S04]  /*4490*/  LOP3.LUT R5, RZ, R5, RZ, 0x33, !PT ;  /* 0x00000005ff057212 */ /* 0x000fc800078e33ff */
[----:B------:R-:W2:Y:S07]  /*44a0*/  REDUX UR6, R5 ;  /* 0x00000000050673c4 */ /* 0x000eae0000000000 */
[----:B------:R-:W-:-:S03]  /*44b0*/  ULOP3.LUT UR5, URZ, UR4, URZ, 0x33, !UPT ;  /* 0x00000004ff057292 */ /* 0x000fc6000f8e33ff */
[----:B------:R-:W-:Y:S02]  /*44c0*/  VOTEU.ANY UR4, UPT, PT ;  /* 0x0000000000047886 */ /* 0x000fe400038e0100 */
[----:B------:R-:W-:Y:S01]  /*44d0*/  UFLO.U32 UR4, UR4 ;  /* 0x00000004000472bd */ /* 0x000fe200080e0000 */
[----:B------:R-:W-:-:S04]  /*44e0*/  IMAD.U32 R0, RZ, RZ, UR5 ;  /* 0x00000005ff007e24 */ /* 0x000fc8000f8e00ff */
[----:B------:R-:W3:Y:S02]  /*44f0*/  REDUX UR7, R0 ;  /* 0x00000000000773c4 */ /* 0x000ee40000000000 */
[----:B------:R1:W-:Y:S02]  /*4500*/  UTCATOMSWS.AND URZ, UR5 ;  /* 0x0000000500ff79e3 */ /* 0x0003e40008000000 */
[----:B-1----:R-:W-:Y:S01]  /*4510*/  ISETP.EQ.U32.AND P0, PT, R2, UR4, PT ;  /* 0x0000000402007c0c */ /* 0x002fe2000bf02070 */
[----:B--2---:R-:W-:Y:S02]  /*4520*/  IMAD.U32 R2, RZ, RZ, UR6 ;  /* 0x00000006ff027e24 */ /* 0x004fe4000f8e00ff */
[----:B---3--:R-:W-:-:S10]  /*4530*/  IMAD.U32 R3, RZ, RZ, UR7 ;  /* 0x00000007ff037e24 */ /* 0x008fd4000f8e00ff */
[----:B------:R1:W-:Y:S04]  /*4540*/  @P0 ATOMS.AND RZ, [UR8+0x14], R3 ;  /* 0x00001403ffff098c */ /* 0x0003e8000a800008 */
[----:B------:R1:W-:Y:S01]  /*4550*/  @P0 ATOMS.AND RZ, [UR8+0x18], R2 ;  /* 0x00001802ffff098c */ /* 0x0003e2000a800008 */
[----:B------:R-:W-:Y:S05]  /*4560*/  BRA `(.L_x_81) ;  /* 0x0000000000147947 */ /* 0x000fea0003800000 */
.L_x_80:
[----:B------:R-:W-:Y:S02]  /*4570*/  MOV R2, 0x4590 ;  /* 0x0000459000027802 */ /* 0x000fe40000000f00 */
[----:B----45:R-:W-:Y:S05]  /*4580*/  CALL.REL.NOINC `($__internal_0_$__cuda_sm10x_tcgen05_guardrail_trap_col_being_dealloced_not_returned_by_alloc) ;  /* 0x0000006400bc7944 */ /* 0x030fea0003c00000 */
[----:B------:R-:W-:Y:S05]  /*4590*/  BRA `(.L_x_81) ;  /* 0x0000000000087947 */ /* 0x000fea0003800000 */
.L_x_79:
[----:B------:R-:W-:Y:S02]  /*45a0*/  MOV R2, 0x45c0 ;  /* 0x000045c000027802 */ /* 0x000fe40000000f00 */
[----:B----45:R-:W-:Y:S05]  /*45b0*/  CALL.REL.NOINC `($__internal_2_$__cuda_sm10x_tcgen05_guardrail_trap_unallocated_columns_being_dealloced) ;  /* 0x0000006400c87944 */ /* 0x030fea0003c00000 */
.L_x_81:
[----:B------:R-:W-:Y:S01]  /*45c0*/  NOP ;  /* 0x0000000000007918 */ /* 0x000fe20000000000 */
[----:B------:R-:W-:Y:S05]  /*45d0*/  EXIT ;  /* 0x000000000000794d */ /* 0x000fea0003800000 */
.L_x_53:
[----:B------:R-:W-:-:S09]  /*45e0*/  UISETP.NE.OR UP0, UPT, UR18, 0x3, !UP3 ;  /* 0x000000031200788c */ /* 0x000fd2000df05670 */
[----:B------:R-:W-:Y:S05]  /*45f0*/  BRA.U UP0, `(.L_x_82) ;  /* 0x0000001100b07547 */ /* 0x000fea000b800000 */
[----:B------:R-:W2:Y:S01]  /*4600*/  LDCU.64 UR4, c[0x0][0x888] ;  /* 0x00011100ff0477ac */ /* 0x000ea20008000a00 */
[----:B------:R-:W3:Y:S01]  /*4610*/  S2UR UR10, SR_CgaCtaId ;  /* 0x00000000000a79c3 */ /* 0x000ee20000008800 */
[----:B------:R-:W-:Y:S01]  /*4620*/  HFMA2 R10, -RZ, RZ, 0, 5.9604644775390625e-08 ;  /* 0x00000001ff0a7431 */ /* 0x000fe200000001ff */
[----:B------:R-:W-:Y:S01]  /*4630*/  MOV R9, RZ ;  /* 0x000000ff00097202 */ /* 0x000fe20000000f00 */
[----:B------:R-:W4:Y:S01]  /*4640*/  LDCU UR48, c[0x0][0x370] ;  /* 0x00006e00ff3077ac */ /* 0x000f220008000800 */
[----:B------:R-:W-:Y:S01]  /*4650*/  HFMA2 R0, -RZ, RZ, 0, 0.0078125 ;  /* 0x00002000ff007431 */ /* 0x000fe200000001ff */
[----:B------:R-:W4:Y:S03]  /*4660*/  LDCU.128 UR44, c[0x0][0xb10] ;  /* 0x00016200ff2c77ac */ /* 0x000f260008000c00 */
[----:B------:R-:W1:Y:S01]  /*4670*/  LDC.64 R12, c[0x0][0x348] ;  /* 0x0000d200ff0c7b82 */ /* 0x000e620000000a00 */
[----:B------:R-:W3:Y:S01]  /*4680*/  LDCU UR38, c[0x0][0x374] ;  /* 0x00006e80ff2677ac */ /* 0x000ee20008000800 */
[----:B------:R-:W3:Y:S01]  /*4690*/  LDCU.64 UR40, c[0x0][0x890] ;  /* 0x00011200ff2877ac */ /* 0x000ee20008000a00 */
[----:B------:R-:W3:Y:S01]  /*46a0*/  LDCU UR30, c[0x0][0xb0c] ;  /* 0x00016180ff1e77ac */ /* 0x000ee20008000800 */
[----:B--2---:R-:W-:Y:S01]  /*46b0*/  UISETP.NE.U32.AND UP0, UPT, UR4, URZ, UPT ;  /* 0x000000ff0400728c */ /* 0x004fe2000bf05070 */
[----:B------:R-:W2:Y:S01]  /*46c0*/  LDCU UR63, c[0x0][0xb20] ;  /* 0x00016400ff3f77ac */ /* 0x000ea20008000800 */
[----:B------:R-:W2:Y:S01]  /*46d0*/  LDCU UR4, c[0x0][0xb30] ;  /* 0x00016600ff0477ac */ /* 0x000ea20008000800 */
[----:B------:R-:W2:Y:S01]  /*46e0*/  LDCU.128 UR56, c[0x0][0x980] ;  /* 0x00013000ff3877ac */ /* 0x000ea20008000c00 */
[----:B------:R-:W-:Y:S01]  /*46f0*/  UMOV UR31, 0x400 ;  /* 0x00000400001f7882 */ /* 0x000fe20000000000 */
[----:B----4-:R-:W-:-:S02]  /*4700*/  UIMAD.WIDE.U32 UR6, UR48, UR44, URZ ;  /* 0x0000002c300672a5 */ /* 0x010fc4000f8e00ff */
[----:B---3--:R-:W-:Y:S02]  /*4710*/  UIMAD.WIDE.U32 UR8, UR38, UR47, URZ ;  /* 0x0000002f260872a5 */ /* 0x008fe4000f8e00ff */
[----:B------:R-:W-:Y:S02]  /*4720*/  ULEA UR31, UR10, UR31, 0x18 ;  /* 0x0000001f0a1f7291 */ /* 0x000fe4000f8ec0ff */
[----:B------:R-:W-:Y:S02]  /*4730*/  UISETP.NE.AND.EX UP5, UPT, UR5, URZ, UPT, UP0 ;  /* 0x000000ff0500728c */ /* 0x000fe4000bfa5300 */
[----:B------:R-:W-:Y:S02]  /*4740*/  UISETP.NE.U32.AND UP6, UPT, UR40, URZ, UPT ;  /* 0x000000ff2800728c */ /* 0x000fe4000bfc5070 */
[----:B------:R-:W-:Y:S02]  /*4750*/  UIADD3 UR50, UPT, UPT, UR31, 0x98, URZ ;  /* 0x000000981f327890 */ /* 0x000fe4000fffe0ff */
[----:B------:R-:W-:-:S02]  /*4760*/  UIADD3 UR49, UPT, UPT, UR31, 0xd8, URZ ;  /* 0x000000d81f317890 */ /* 0x000fc4000fffe0ff */
[----:B------:R-:W-:Y:S02]  /*4770*/  UIADD3 UR33, UPT, UPT, UR31, 0x80, URZ ;  /* 0x000000801f217890 */ /* 0x000fe4000fffe0ff */
[----:B------:R-:W-:Y:S02]  /*4780*/  UIADD3 UR25, UPT, UPT, UR31, 0x88, URZ ;  /* 0x000000881f197890 */ /* 0x000fe4000fffe0ff */
[----:B------:R-:W-:Y:S02]  /*4790*/  UIADD3 UR17, UPT, UPT, UR31, 0x90, URZ ;  /* 0x000000901f117890 */ /* 0x000fe4000fffe0ff */
[----:B------:R-:W-:Y:S02]  /*47a0*/  UISETP.NE.AND UP0, UPT, UR39, 0x1, UPT ;  /* 0x000000012700788c */ /* 0x000fe4000bf05270 */
[----:B------:R-:W-:Y:S01]  /*47b0*/  UISETP.NE.AND UP0, UPT, UR30, 0x1, UPT ;  /* 0x000000011e00788c */ /* 0x000fe2000bf05270 */
[----:B------:R-:W-:Y:S01]  /*47c0*/  UMOV UR61, UR7 ;  /* 0x00000007003d7c82 */ /* 0x000fe20008000000 */
[----:B------:R-:W-:Y:S01]  /*47d0*/  UMOV UR60, UR9 ;  /* 0x00000009003c7c82 */ /* 0x000fe20008000000 */
[----:B------:R-:W-:-:S02]  /*47e0*/  UISETP.GE.AND UP2, UPT, UR39, 0x1, UPT ;  /* 0x000000012700788c */ /* 0x000fc4000bf46270 */
[----:B------:R-:W-:Y:S02]  /*47f0*/  UISETP.NE.AND UP0, UPT, UR46, 0x1, UPT ;  /* 0x000000012e00788c */ /* 0x000fe4000bf05270 */
[----:B------:R-:W-:Y:S01]  /*4800*/  UPLOP3.LUT UP4, UPT, UPT, UPT, UPT, 0x40, 0x4 ;  /* 0x000000000004789c */ /* 0x000fe20003f8e870 */
[----:B------:R-:W3:Y:S01]  /*4810*/  LDCU.64 UR22, c[0x0][0xb28] ;  /* 0x00016500ff1677ac */ /* 0x000ee20008000a00 */
[----:B------:R-:W4:Y:S01]  /*4820*/  LDCU.64 UR42, c[0x0][0x990] ;  /* 0x00013200ff2a77ac */ /* 0x000f220008000a00 */
[----:B------:R-:W-:Y:S02]  /*4830*/  UISETP.NE.AND.EX UP6, UPT, UR41, URZ, UPT, UP6 ;  /* 0x000000ff2900728c */ /* 0x000fe4000bfc5360 */
[----:B------:R-:W-:Y:S02]  /*4840*/  UPRMT UR50, UR10, 0x654, UR50 ;  /* 0x000006540a327896 */ /* 0x000fe40008000032 */
[----:B------:R-:W-:Y:S02]  /*4850*/  UPRMT UR49, URZ, 0x654, UR49 ;  /* 0x00000654ff317896 */ /* 0x000fe40008000031 */
[----:B------:R-:W-:-:S02]  /*4860*/  UPRMT UR55, UR10, 0x654, UR33 ;  /* 0x000006540a377896 */ /* 0x000fc40008000021 */
[----:B------:R-:W-:Y:S02]  /*4870*/  UPRMT UR54, UR10, 0x654, UR25 ;  /* 0x000006540a367896 */ /* 0x000fe40008000019 */
[----:B------:R-:W-:Y:S02]  /*4880*/  UPRMT UR53, UR10, 0x654, UR17 ;  /* 0x000006540a357896 */ /* 0x000fe40008000011 */
[----:B------:R-:W-:Y:S02]  /*4890*/  USHF.R.U32.HI UR61, URZ, UR45, UR61 ;  /* 0x0000002dff3d7299 */ /* 0x000fe4000801163d */
[----:B--2---:R-:W-:Y:S02]  /*48a0*/  USHF.R.U32.HI UR60, URZ, UR63, UR60 ;  /* 0x0000003fff3c7299 */ /* 0x004fe4000801163c */
[----:B------:R-:W-:Y:S02]  /*48b0*/  UISETP.NE.AND UP3, UPT, UR4, 0x1, UPT ;  /* 0x000000010400788c */ /* 0x000fe4000bf65270 */
[----:B------:R-:W-:-:S02]  /*48c0*/  UISETP.NE.AND UP2, UPT, UR56, 0x1, UPT ;  /* 0x000000013800788c */ /* 0x000fc4000bf45270 */
[----:B-1-34-:R-:W-:-:S11]  /*48d0*/  UISETP.NE.AND UP0, UPT, UR59, 0x1, UPT ;  /* 0x000000013b00788c */ /* 0x01afd6000bf05270 */
.L_x_93:
[----:B------:R-:W-:Y:S04]  /*48e0*/  SHF.L.U32 R3, R9, 0x1f, RZ ;  /* 0x0000001f09037819 */ /* 0x000fe800000006ff */
[----:B-1----:R-:W1:Y:S02]  /*48f0*/  SYNCS.PHASECHK.TRANS64.TRYWAIT P0, [UR31+0xd0], R3 ;  /* 0x0000d003ff0075a7 */ /* 0x002e64000800111f */
[----:B-1----:R-:W-:Y:S05]  /*4900*/  @!P0 BRA `(.L_x_83) ;  /* 0x0000005c00848947 */ /* 0x002fea0003800000 */
.L_x_180:
[----:B------:R-:W2:Y:S01]  /*4910*/  LDS.128 R4, [UR31+0x110] ;  /* 0x0001101fff047984 */ /* 0x000ea20008000c00 */
[----:B------:R-:W-:Y:S01]  /*4920*/  UISETP.GE.AND UP0, UPT, UR39, 0x1, UPT ;  /* 0x000000012700788c */ /* 0x000fe2000bf06270 */
[----:B------:R-:W-:Y:S01]  /*4930*/  @!PT LDS RZ, [RZ] ;  /* 0x00000000fffff984 */ /* 0x000fe20000000800 */
[----:B------:R-:W-:Y:S01]  /*4940*/  @!PT LDS RZ, [RZ] ;  /* 0x00000000fffff984 */ /* 0x000fe20000000800 */
[----:B------:R-:W-:Y:S01]  /*4950*/  @!PT LDS RZ, [RZ] ;  /* 0x00000000fffff984 */ /* 0x000fe20000000800 */
[----:B------:R-:W-:Y:S01]  /*4960*/  @!PT LDS RZ, [RZ] ;  /* 0x00000000fffff984 */ /* 0x000fe20000000800 */
[----:B------:R3:W-:Y:S06]  /*4970*/  MEMBAR.ALL.CTA ;  /* 0x0000000000007992 */ /* 0x0007ec0000008000 */
[----:B---3--:R-:W3:Y:S02]  /*4980*/  FENCE.VIEW.ASYNC.S ;  /* 0x00000000000073c6 */ /* 0x008ee40000000000 */
[----:B---3--:R-:W-:Y:S01]  /*4990*/  SYNCS.ARRIVE.TRANS64.RED.A1T0 RZ, [UR49], RZ ;  /* 0x000000ffffff79a7 */ /* 0x008fe20008100431 */
[----:B--2---:R-:W-:Y:S11]  /*49a0*/  LOP3.LUT P0, RZ, R6, 0x1, RZ, 0xc0, !PT ;  /* 0x0000000106ff7812 */ /* 0x004ff6000780c0ff */
[----:B------:R-:W-:Y:S02]  /*49b0*/  @!UPT UIADD3 URZ, UPT, UPT, URZ, URZ, URZ ;  /* 0x000000fffffff290 */ /* 0x000fe4000fffe0ff */
[----:B------:R-:W-:Y:S01]  /*49c0*/  VOTEU.ANY UP2, P0 ;  /* 0x0000000000ff7886 */ /* 0x000fe20000040100 */
[----:B------:R-:W-:Y:S11]  /*49d0*/  PLOP3.LUT P0, PT, PT, PT, UP2, 0x80, 0x8 ;  /* 0x000000000008781c */ /* 0x000ff60003f0f028 */
[----:B------:R-:W-:Y:S02]  /*49e0*/  @!UPT UIADD3 URZ, UPT, UPT, URZ, URZ, URZ ;  /* 0x000000fffffff290 */ /* 0x000fe4000fffe0ff */
[----:B-1----:R-:W-:Y:S02]  /*49f0*/  @P0 MOV R3, R4 ;  /* 0x0000000400030202 */ /* 0x002fe40000000f00 */
[----:B------:R-:W-:Y:S02]  /*4a00*/  @P0 LOP3.LUT R2, R5, 0xffff, RZ, 0xc0, !PT ;  /* 0x0000ffff05020812 */ /* 0x000fe400078ec0ff */
[----:B------:R-:W-:Y:S02]  /*4a10*/  @P0 R2UR UR5, R3 ;  /* 0x00000000030502ca */ /* 0x000fe400000e0000 */
[----:B------:R-:W-:Y:S11]  /*4a20*/  @P0 R2UR UR4, R2 ;  /* 0x00000000020402ca */ /* 0x000ff600000e0000 */
[----:B------:R-:W-:Y:S02]  /*4a30*/  @UP2 UMOV UR15, UR5 ;  /* 0x00000005000f2c82 */ /* 0x000fe40008000000 */
[----:B------:R-:W-:Y:S01]  /*4a40*/  @UP2 UMOV UR14, UR4 ;  /* 0x00000004000e2c82 */ /* 0x000fe20008000000 */
[----:B------:R-:W-:Y:S05]  /*4a50*/  BRA.U !UP0, `(.L_x_84) ;  /* 0x0000000108c07547 */ /* 0x000fea000b800000 */
[----:B------:R-:W-:Y:S02]  /*4a60*/  UIMAD.WIDE.U32 UR8, UR14, UR47, URZ ;  /* 0x0000002f0e0872a5 */ /* 0x000fe4000f8e00ff */
[----:B------:R-:W-:Y:S02]  /*4a70*/  UP2UR UR16, UPR, URZ, 0x4 ;  /* 0x00000004ff107883 */ /* 0x000fe40008000000 */
[----:B------:R-:W-:Y:S02]  /*4a80*/  UISETP.NE.AND UP2, UPT, UR46, 0x1, UPT ;  /* 0x000000012e00788c */ /* 0x000fe4000bf45270 */
[----:B------:R-:W-:Y:S02]  /*4a90*/  UIMAD.WIDE.U32 UR10, UR15, UR44, URZ ;  /* 0x0000002c0f0a72a5 */ /* 0x000fe4000f8e00ff */
[----:B------:R-:W-:Y:S02]  /*4aa0*/  USEL UR4, UR38, UR60, !UP2 ;  /* 0x0000003c26047287 */ /* 0x000fe4000d000000 */
[----:B------:R-:W-:Y:S02]  /*4ab0*/  UISETP.NE.AND UP0, UPT, UR30, 0x1, UPT ;  /* 0x000000011e00788c */ /* 0x000fe4000bf05270 */
[----:B------:R-:W-:Y:S02]  /*4ac0*/  UP2UR UR20, UPR, URZ, 0x2 ;  /* 0x00000002ff147883 */ /* 0x000fe40008000000 */
[----:B------:R-:W-:Y:S02]  /*4ad0*/  UISETP.NE.AND UP1, UPT, UR39, 0x1, UPT ;  /* 0x000000012700788c */ /* 0x000fe4000bf25270 */
[----:B------:R-:W-:Y:S02]  /*4ae0*/  UIMAD.WIDE.U32 UR12, UR4, UR22, URZ ;  /* 0x00000016040c72a5 */ /* 0x000fe4000f8e00ff */
[----:B------:R-:W-:Y:S01]  /*4af0*/  USEL UR7, UR48, UR61, !UP0 ;  /* 0x0000003d30077287 */ /* 0x000fe2000c000000 */
[----:B------:R-:W-:Y:S02]  /*4b00*/  UMOV UR5, UR9 ;  /* 0x0000000900057c82 */ /* 0x000fe40008000000 */
[----:B------:R-:W-:Y:S02]  /*4b10*/  USHF.R.U32.HI UR6, URZ, UR63, UR5 ;  /* 0x0000003fff067299 */ /* 0x000fe40008011605 */
[----:B------:R-:W-:Y:S02]  /*4b20*/  UIMAD.WIDE.U32 UR18, UR7, UR22, URZ ;  /* 0x00000016071272a5 */ /* 0x000fe4000f8e00ff */
[----:B------:R-:W-:Y:S02]  /*4b30*/  USEL UR6, UR14, UR6, !UP2 ;  /* 0x000000060e067287 */ /* 0x000fe4000d000000 */
[----:B------:R-:W-:Y:S01]  /*4b40*/  UISETP.NE.AND UP2, UPT, UR16, URZ, UPT ;  /* 0x000000ff1000728c */ /* 0x000fe2000bf45270 */
[----:B------:R-:W-:Y:S01]  /*4b50*/  UMOV UR5, UR11 ;  /* 0x0000000b00057c82 */ /* 0x000fe20008000000 */
[----:B------:R-:W-:Y:S02]  /*4b60*/  UIMAD.WIDE.U32 UR10, UR6, UR22, URZ ;  /* 0x00000016060a72a5 */ /* 0x000fe4000f8e00ff */
[----:B------:R-:W-:Y:S03]  /*4b70*/  USHF.R.U32.HI UR8, URZ, UR45, UR5 ;  /* 0x0000002dff087299 */ /* 0x000fe60008011605 */
[----:B------:R-:W-:Y:S02]  /*4b80*/  UMOV UR5, UR13 ;  /* 0x0000000d00057c82 */ /* 0x000fe40008000000 */
[----:B------:R-:W-:Y:S03]  /*4b90*/  @UP1 USHF.R.U32.HI UR4, URZ, UR23, UR5 ;  /* 0x00000017ff041299 */ /* 0x000fe60008011605 */
[----:B------:R-:W-:Y:S01]  /*4ba0*/  UMOV UR5, UR19 ;  /* 0x0000001300057c82 */ /* 0x000fe20008000000 */
[----:B------:R-:W-:Y:S02]  /*4bb0*/  UIMAD UR4, UR39, UR4, URZ ;  /* 0x00000004270472a4 */ /* 0x000fe4000f8e02ff */
[----:B------:R-:W-:Y:S02]  /*4bc0*/  @UP1 USHF.R.U32.HI UR7, URZ, UR23, UR5 ;  /* 0x00000017ff071299 */ /* 0x000fe40008011605 */
[----:B------:R-:W-:Y:S02]  /*4bd0*/  USEL UR5, UR15, UR8, !UP0 ;  /* 0x000000080f057287 */ /* 0x000fe4000c000000 */
[----:B------:R-:W-:Y:S02]  /*4be0*/  UIMAD UR8, UR39, UR7, URZ ;  /* 0x00000007270872a4 */ /* 0x000fe4000f8e02ff */
[----:B------:R-:W-:Y:S03]  /*4bf0*/  UISETP.GE.AND UP0, UPT, UR6, UR4, UPT ;  /* 0x000000040600728c */ /* 0x000fe6000bf06270 */
[----:B------:R-:W-:Y:S01]  /*4c00*/  UMOV UR4, UR11 ;  /* 0x0000000b00047c82 */ /* 0x000fe20008000000 */
[----:B------:R-:W-:Y:S02]  /*4c10*/  UISETP.GE.OR UP0, UPT, UR5, UR8, UP0 ;  /* 0x000000080500728c */ /* 0x000fe40008706670 */
[----:B------:R-:W-:Y:S02]  /*4c20*/  USHF.R.U32.HI UR4, URZ, UR23, UR4 ;  /* 0x00000017ff047299 */ /* 0x000fe40008011604 */
[----:B------:R-:W-:Y:S02]  /*4c30*/  UIMAD.WIDE.U32 UR8, UR5, UR22, URZ ;  /* 0x00000016050872a5 */ /* 0x000fe4000f8e00ff */
[----:B------:R-:W-:Y:S04]  /*4c40*/  USEL UR10, UR6, UR4, !UP1 ;  /* 0x00000004060a7287 */ /* 0x000fe8000c800000 */
[----:B------:R-:W-:Y:S01]  /*4c50*/  UIADD3 UR11, UPT, UPT, -UR10, URZ, URZ ;  /* 0x000000ff0a0b7290 */ /* 0x000fe2000fffe1ff */
[----:B------:R-:W-:Y:S02]  /*4c60*/  @!UP0 UMOV UR4, UR9 ;  /* 0x0000000900048c82 */ /* 0x000fe40008000000 */
[----:B------:R-:W-:Y:S02]  /*4c70*/  @!UP0 USHF.R.U32.HI UR4, URZ, UR23, UR4 ;  /* 0x00000017ff048299 */ /* 0x000fe40008011604 */
[----:B------:R-:W-:Y:S02]  /*4c80*/  UIMAD UR8, UR39, UR11, UR6 ;  /* 0x0000000b270872a4 */ /* 0x000fe4000f8e0206 */
[----:B------:R-:W-:Y:S02]  /*4c90*/  @!UP0 USEL UR4, UR5, UR4, !UP1 ;  /* 0x0000000405048287 */ /* 0x000fe4000c800000 */
[----:B------:R-:W-:Y:S02]  /*4ca0*/  UISETP.NE.AND UP1, UPT, UR20, URZ, UPT ;  /* 0x000000ff1400728c */ /* 0x000fe4000bf25270 */
[----:B------:R-:W-:Y:S02]  /*4cb0*/  @!UP0 UIMAD UR8, UR7, UR8, UR4 ;  /* 0x00000008070882a4 */ /* 0x000fe4000f8e0204 */
[----:B------:R-:W-:Y:S02]  /*4cc0*/  @!UP0 UIADD3 UR9, UPT, UPT, UR10, -UR4, URZ ;  /* 0x800000040a098290 */ /* 0x000fe4000fffe0ff */
[----:B------:R-:W-:Y:S02]  /*4cd0*/  UIADD3 UR4, UPT, UPT, -UR5, URZ, URZ ;  /* 0x000000ff05047290 */ /* 0x000fe4000fffe1ff */
[----:B------:R-:W-:Y:S02]  /*4ce0*/  UIADD3 UR7, UPT, UPT, -UR6, URZ, URZ ;  /* 0x000000ff06077290 */ /* 0x000fe4000fffe1ff */
[----:B------:R-:W-:Y:S02]  /*4cf0*/  @!UP0 UIMAD UR6, UR9, UR39, UR5 ;  /* 0x00000027090682a4 */ /* 0x000fe4000f8e0205 */
[----:B------:R-:W-:Y:S02]  /*4d00*/  UIMAD UR15, UR30, UR4, UR15 ;  /* 0x000000041e0f72a4 */ /* 0x000fe4000f8e020f */
[----:B------:R-:W-:Y:S01]  /*4d10*/  UIMAD UR4, UR46, UR7, UR14 ;  /* 0x000000072e0472a4 */ /* 0x000fe2000f8e020e */
[----:B------:R-:W-:Y:S02]  /*4d20*/  @!UP0 UMOV UR5, UR8 ;  /* 0x0000000800058c82 */ /* 0x000fe40008000000 */
[----:B------:R-:W-:Y:S02]  /*4d30*/  UIMAD UR15, UR5, UR30, UR15 ;  /* 0x0000001e050f72a4 */ /* 0x000fe4000f8e020f */
[----:B------:R-:W-:Y:S11]  /*4d40*/  UIMAD UR14, UR6, UR46, UR4 ;  /* 0x0000002e060e72a4 */ /* 0x000ff6000f8e0204 */
[----:B------:R-:W-:Y:S01]  /*4d50*/  @!UPT UIADD3 URZ, UPT, UPT, URZ, URZ, URZ ;  /* 0x000000fffffff290 */ /* 0x000fe2000fffe0ff */
.L_x_84:
[----:B------:R-:W1:Y:S01]  /*4d60*/  @!UP3 LDCU.128 UR8, c[0x0][0xb10] ;  /* 0x00016200ff08b7ac */ /* 0x000e620008000c00 */
[----:B------:R-:W-:Y:S02]  /*4d70*/  ISETP.NE.U32.AND P1, PT, RZ, UR40, PT ;  /* 0x00000028ff007c0c */ /* 0x000fe4000bf25070 */
[----:B------:R-:W-:Y:S02]  /*4d80*/  SHF.L.U32 R8, R10, 0x1f, RZ ;  /* 0x0000001f0a087819 */ /* 0x000fe400000006ff */
[----:B------:R-:W-:Y:S01]  /*4d90*/  ISETP.NE.AND.EX P1, PT, RZ, UR41, PT, P1 ;  /* 0x00000029ff007c0c */ /* 0x000fe2000bf25310 */
[----:B------:R-:W2:Y:S01]  /*4da0*/  @!UP3 LDCU UR5, c[0x0][0xb0c] ;  /* 0x00016180ff05b7ac */ /* 0x000ea20008000800 */
[----:B------:R-:W-:Y:S02]  /*4db0*/  USHF.L.U32 UR34, UR21, 0x7, URZ ;  /* 0x0000000715227899 */ /* 0x000fe400080006ff */
[----:B-1----:R-:W-:Y:S07]  /*4dc0*/  UIMAD.WIDE.U32 UR6, UR15, UR8, URZ ;  /* 0x000000080f0672a5 */ /* 0x002fee000f8e00ff */
[----:B------:R-:W-:Y:S01]  /*4dd0*/  @!UP3 UMOV UR4, UR7 ;  /* 0x000000070004bc82 */ /* 0x000fe20008000000 */
[----:B--2---:R-:W-:Y:S02]  /*4de0*/  @!UP3 UISETP.NE.AND UP0, UPT, UR5, 0x1, UPT ;  /* 0x000000010500b88c */ /* 0x004fe4000bf05270 */
[----:B------:R-:W-:Y:S02]  /*4df0*/  @!UP3 USHF.R.U32.HI UR4, URZ, UR9, UR4 ;  /* 0x00000009ff04b299 */ /* 0x000fe40008011604 */
[----:B------:R-:W-:Y:S02]  /*4e00*/  UIMAD.WIDE.U32 UR6, UR14, UR11, URZ ;  /* 0x0000000b0e0672a5 */ /* 0x000fe4000f8e00ff */
[----:B------:R-:W-:Y:S02]  /*4e10*/  @!UP3 USEL UR8, UR15, UR4, !UP0 ;  /* 0x000000040f08b287 */ /* 0x000fe4000c000000 */
[----:B------:R-:W-:Y:S03]  /*4e20*/  @!UP3 UISETP.NE.AND UP0, UPT, UR10, 0x1, UPT ;  /* 0x000000010a00b88c */ /* 0x000fe6000bf05270 */
[----:B------:R-:W-:Y:S02]  /*4e30*/  @!UP3 UMOV UR6, UR7 ;  /* 0x000000070006bc82 */ /* 0x000fe40008000000 */
[----:B------:R-:W1:Y:S02]  /*4e40*/  @!UP3 LDCU UR4, c[0x0][0xb20] ;  /* 0x00016400ff04b7ac */ /* 0x000e640008000800 */
[----:B-1----:R-:W-:Y:S04]  /*4e50*/  @!UP3 USHF.R.U32.HI UR6, URZ, UR4, UR6 ;  /* 0x00000004ff06b299 */ /* 0x002fe80008011606 */
[----:B------:R-:W-:Y:S04]  /*4e60*/  @!UP3 USEL UR6, UR14, UR6, !UP0 ;  /* 0x000000060e06b287 */ /* 0x000fe8000c000000 */
[----:B------:R-:W-:Y:S02]  /*4e70*/  @!UP3 UIADD3 UR4, UPT, UPT, -UR8, UR6, URZ ;  /* 0x000000060804b290 */ /* 0x000fe4000fffe1ff */
[----:B------:R-:W-:Y:S02]  /*4e80*/  @!UP3 UIADD3 UR6, UPT, UPT, UR8, -UR6, URZ ;  /* 0x800000060806b290 */ /* 0x000fe4000fffe0ff */
[----:B------:R-:W-:Y:S02]  /*4e90*/  @!UP3 UIMAD UR15, UR4, UR5, UR15 ;  /* 0x00000005040fb2a4 */ /* 0x000fe4000f8e020f */
[----:B------:R-:W-:Y:S01]  /*4ea0*/  @!UP3 UIMAD UR14, UR6, UR10, UR14 ;  /* 0x0000000a060eb2a4 */ /* 0x000fe2000f8e020e */
[----:B------:R-:W-:Y:S11]  /*4eb0*/  BRA.U UP4, `(.L_x_85) ;  /* 0x0000000104107547 */ /* 0x000ff6000b800000 */
[----:B------:R-:W-:Y:S04]  /*4ec0*/  MOV R2, UR62 ;  /* 0x0000003e00027c02 */ /* 0x000fe80008000f00 */
[----:B------:R-:W-:Y:S04]  /*4ed0*/  SHF.L.U32 R3, R2, 0x1f, RZ ;  /* 0x0000001f02037819 */ /* 0x000fe800000006ff */
[----:B------:R-:W1:Y:S02]  /*4ee0*/  SYNCS.PHASECHK.TRANS64.TRYWAIT P2, [UR31+0xc8], R3 ;  /* 0x0000c803ff0075a7 */ /* 0x000e64000804111f */
[----:B-1----:R-:W-:Y:S05]  /*4ef0*/  @!P2 BRA `(.L_x_86) ;  /* 0x000000580020a947 */ /* 0x002fea0003800000 */
.L_x_85:
[----:B------:R-:W-:Y:S05]  /*4f00*/  BRA.U !UP6, `(.L_x_87) ;  /* 0x000000010e387547 */ /* 0x000fea000b800000 */
[----:B------:R-:W-:Y:S01]  /*4f10*/  UPLOP3.LUT UP1, UPT, UPT, UPT, UP5, 0x80, 0x8 ;  /* 0x000000000008789c */ /* 0x000fe20003f2f050 */
[----:B-1----:R-:W-:Y:S01]  /*4f20*/  HFMA2 R2, -RZ, RZ, 0, 5.9604644775390625e-08 ;  /* 0x00000001ff027431 */ /* 0x002fe200000001ff */
[----:B------:R-:W1:Y:S01]  /*4f30*/  LDCU.64 UR8, c[0x0][0x358] ;  /* 0x00006b00ff0877ac */ /* 0x000e620008000a00 */
[----:B------:R-:W-:Y:S03]  /*4f40*/  IMAD.MOV.U32 R87, RZ, RZ, 0x1 ;  /* 0x00000001ff577424 */ /* 0x000fe600078e00ff */
[----:B------:R-:W-:Y:S05]  /*4f50*/  PLOP3.LUT P2, PT, PT, PT, UP1, 0x80, 0x8 ;  /* 0x000000000008781c */ /* 0x000fea0003f4f018 */
[----:B------:R-:W2:Y:S01]  /*4f60*/  @UP1 LDCU.64 UR4, c[0x0][0x888] ;  /* 0x00011100ff0417ac */ /* 0x000ea20008000a00 */
[----:B------:R-:W-:Y:S07]  /*4f70*/  @UP1 UIMAD UR6, UR52, UR40, URZ ;  /* 0x00000028340612a4 */ /* 0x000fee000f8e02ff */
[----:B------:R-:W-:Y:S01]  /*4f80*/  @!P2 PRMT R87, R2, 0x7610, R87 ;  /* 0x000076100257a816 */ /* 0x000fe20000000057 */
[----:B--2---:R-:W-:Y:S06]  /*4f90*/  @UP1 UIMAD.WIDE UR4, UR6, 0x4, UR4 ;  /* 0x00000004060418a5 */ /* 0x004fec000f8e0204 */
[----:B------:R-:W-:Y:S01]  /*4fa0*/  IMAD.U32 R14, RZ, RZ, UR4 ;  /* 0x00000004ff0e7e24 */ /* 0x000fe2000f8e00ff */
[----:B------:R-:W-:Y:S04]  /*4fb0*/  MOV R15, UR5 ;  /* 0x00000005000f7c02 */ /* 0x000fe80008000f00 */
[----:B------:R-:W2:Y:S01]  /*4fc0*/  @!UP1 LDCU UR4, c[0x0][0x880] ;  /* 0x00011000ff0497ac */ /* 0x000ea20008000800 */
[----:B-1---5:R3:W5:Y:S02]  /*4fd0*/  @P2 LDG.E R41, desc[UR8][R14.64] ;  /* 0x000000080e292981 */ /* 0x022764000c1e1900 */
[----:B--23--:R-:W-:Y:S07]  /*4fe0*/  @!P2 IMAD.U32 R41, RZ, RZ, UR4 ;  /* 0x00000004ff29ae24 */ /* 0x00cfee000f8e00ff */
.L_x_87:
[----:B-----5:R-:W-:Y:S01]  /*4ff0*/  @!P1 FSETP.EQ.AND P3, PT, R41, RZ, PT ;  /* 0x000000ff2900920b */ /* 0x020fe20003f62000 */
[----:B------:R-:W-:Y:S01]  /*5000*/  @!UPT UIADD3 URZ, UPT, UPT, URZ, URZ, URZ ;  /* 0x000000fffffff290 */ /* 0x000fe2000fffe0ff */
[----:B------:R-:W-:Y:S11]  /*5010*/  @!P1 BRA `(.L_x_88) ;  /* 0x0000000000149947 */ /* 0x000ff60003800000 */
[----:B------:R-:W-:Y:S02]  /*5020*/  LOP3.LUT P1, RZ, R87, 0xff, RZ, 0xc0, !PT ;  /* 0x000000ff57ff7812 */ /* 0x000fe4000782c0ff */
[----:B------:R-:W-:Y:S04]  /*5030*/  PLOP3.LUT P3, PT, PT, PT, UP1, 0x80, 0x8 ;  /* 0x000000000008781c */ /* 0x000fe80003f6f018 */
[----:B------:R-:W-:Y:S07]  /*5040*/  PLOP3.LUT P3, PT, P3, PT, PT, 0x8, 0x80 ;  /* 0x000000000080781c */ /* 0x000fee0001f6e170 */
[----:B------:R-:W-:Y:S11]  /*5050*/  @P1 FSETP.EQ.AND P3, PT, R41, RZ, PT ;  /* 0x000000ff2900120b */ /* 0x000ff60003f62000 */
[----:B------:R-:W-:Y:S02]  /*5060*/  @!UPT UIADD3 URZ, UPT, UPT, URZ, URZ, URZ ;  /* 0x000000fffffff290 */ /* 0x000fe4000fffe0ff */
.L_x_88:
[----:B------:R-:W-:Y:S01]  /*5070*/  USHF.L.U32 UR35, UR51, 0x7, URZ ;  /* 0x0000000733237899 */ /* 0x000fe200080006ff */
[----:B------:R-:W2:Y:S01]  /*5080*/  SYNCS.PHASECHK.TRANS64.TRYWAIT P1, [UR31+0xa0], R8 ;  /* 0x0000a008ff0075a7 */ /* 0x000ea2000802111f */
[----:B------:R-:W-:Y:S02]  /*5090*/  UISETP.NE.AND UP0, UPT, UR56, 0x1, UPT ;  /* 0x000000013800788c */ /* 0x000fe4000bf05270 */
[----:B------:R-:W-:Y:S01]  /*50a0*/  UIMAD.WIDE.U32 UR4, UR35, UR57, URZ ;  /* 0x00000039230472a5 */ /* 0x000fe2000f8e00ff */
[----:B------:R-:W-:Y:S04]  /*50b0*/  ELECT P2, URZ, PT ;  /* 0x0000000000ff782f */ /* 0x000fe80003840000 */
[----:B------:R-:W-:Y:S02]  /*50c0*/  PLOP3.LUT P2, PT, P3, P2, PT, 0xf2, 0x2f ;  /* 0x00000000002f781c */ /* 0x000fe40001f45e72 */
[----:B------:R-:W-:Y:S02]  /*50d0*/  UMOV UR4, UR5 ;  /* 0x0000000500047c82 */ /* 0x000fe40008000000 */
[----:B------:R-:W-:Y:S04]  /*50e0*/  USHF.R.U32.HI UR4, URZ, UR58, UR4 ;  /* 0x0000003aff047299 */ /* 0x000fe80008011604 */
[----:B------:R-:W-:Y:S02]  /*50f0*/  USEL UR36, UR35, UR4, !UP0 ;  /* 0x0000000423247287 */ /* 0x000fe4000c000000 */
[----:B------:R-:W-:Y:S02]  /*5100*/  UISETP.NE.AND UP0, UPT, UR59, 0x1, UPT ;  /* 0x000000013b00788c */ /* 0x000fe4000bf05270 */
[----:B------:R-:W-:Y:S07]  /*5110*/  UIMAD.WIDE.U32 UR4, UR36, UR42, URZ ;  /* 0x0000002a240472a5 */ /* 0x000fee000f8e00ff */
[----:B------:R-:W-:Y:S02]  /*5120*/  UMOV UR4, UR5 ;  /* 0x0000000500047c82 */ /* 0x000fe40008000000 */
[----:B------:R-:W-:Y:S04]  /*5130*/  USHF.R.U32.HI UR4, URZ, UR43, UR4 ;  /* 0x0000002bff047299 */ /* 0x000fe80008011604 */
[----:B------:R-:W-:Y:S02]  /*5140*/  USEL UR37, UR36, UR4, !UP0 ;  /* 0x0000000424257287 */ /* 0x000fe4000c000000 */
[----:B------:R-:W-:Y:S02]  /*5150*/  UIADD3 UR4, UPT, UPT, -UR36, URZ, URZ ;  /* 0x000000ff24047290 */ /* 0x000fe4000fffe1ff */
[----:B------:R-:W-:Y:S02]  /*5160*/  UIADD3 UR5, UPT, UPT, -UR37, URZ, URZ ;  /* 0x000000ff25057290 */ /* 0x000fe4000fffe1ff */
[----:B------:R-:W-:Y:S02]  /*5170*/  UIMAD UR35, UR56, UR4, UR35 ;  /* 0x00000004382372a4 */ /* 0x000fe4000f8e0223 */
[----:B------:R-:W-:Y:S01]  /*5180*/  UIMAD UR36, UR59, UR5, UR36 ;  /* 0x000000053b2472a4 */ /* 0x000fe2000f8e0224 */
[----:B--2---:R-:W-:Y:S11]  /*5190*/  @!P1 BRA `(.L_x_89) ;  /* 0x0000005400909947 */ /* 0x004ff60003800000 */
.L_x_183:
[----:B------:R-:W-:Y:S01]  /*51a0*/  VOTEU.ALL UP0, P2 ;  /* 0x0000000000ff7886 */ /* 0x000fe20001000000 */
[----:B-1----:R-:W-:Y:S04]  /*51b0*/  @!P2 IADD3 R3, P1, PT, R12, 0x580, RZ ;  /* 0x000005800c03a810 */ /* 0x002fe80007f3e0ff */
[----:B------:R-:W-:Y:S01]  /*51c0*/  @!UP0 UPRMT UR4, URZ, 0x40, URZ ;  /* 0x00000040ff048896 */ /* 0x000fe200080000ff */
[----:B------:R-:W-:Y:S01]  /*51d0*/  @!P2 IMAD.X R2, RZ, RZ, R13, P1 ;  /* 0x000000ffff02a224 */ /* 0x000fe200008e060d */
[----:B------:R-:W-:Y:S01]  /*51e0*/  @!P2 R2UR UR5, R3 ;  /* 0x000000000305a2ca */ /* 0x000fe200000e0000 */
[----:B------:R-:W-:Y:S02]  /*51f0*/  @!UP0 UIADD3 UR32, UPT, UPT, UR31, 0x200, URZ ;  /* 0x000002001f208890 */ /* 0x000fe4000fffe0ff */
[----:B------:R-:W-:Y:S02]  /*5200*/  @!UP0 UPRMT UR6, UR4, 0x5410, URZ ;  /* 0x0000541004068896 */ /* 0x000fe400080000ff */
[----:B------:R-:W-:Y:S01]  /*5210*/  @!P2 R2UR UR4, R2 ;  /* 0x000000000204a2ca */ /* 0x000fe200000e0000 */
[----:B------:R-:W-:Y:S07]  /*5220*/  VOTEU.ALL UP0, P2 ;  /* 0x0000000000ff7886 */ /* 0x000fee0001000000 */
[----:B------:R-:W-:Y:S05]  /*5230*/  IMAD.U32 R2, RZ, RZ, UR5 ;  /* 0x00000005ff027e24 */ /* 0x000fea000f8e00ff */
[----:B------:R-:W-:Y:S01]  /*5240*/  IMAD.U32 R3, RZ, RZ, UR4 ;  /* 0x00000004ff037e24 */ /* 0x000fe2000f8e00ff */
[----:B------:R-:W-:Y:S01]  /*5250*/  @!P2 R2UR UR4, R2 ;  /* 0x000000000204a2ca */ /* 0x000fe200000e0000 */
[----:B------:R-:W-:Y:S03]  /*5260*/  @!P2 IMAD.MOV.U32 R2, RZ, RZ, 0x2000 ;  /* 0x00002000ff02a424 */ /* 0x000fe600078e00ff */
[----:B------:R-:W-:Y:S11]  /*5270*/  @!P2 R2UR UR5, R3 ;  /* 0x000000000305a2ca */ /* 0x000ff600000e0000 */
[----:B------:R-:W-:Y:S02]  /*5280*/  @!UPT UIADD3 URZ, UPT, UPT, URZ, URZ, URZ ;  /* 0x000000fffffff290 */ /* 0x000fe4000fffe0ff */
[----:B------:R1:W-:Y:S01]  /*5290*/  @!UP0 UTMALDG.4D.IM2COL [UR32], [UR4], UR6 ;  /* 0x00000020040083b4 */ /* 0x0003e20008058006 */
[----:B------:R1:W-:Y:S01]  /*52a0*/  @!P2 SYNCS.ARRIVE.TRANS64.RED.A0TR RZ, [UR31+0x80], R2 ;  /* 0x00008002ffffa9a7 */ /* 0x0003e2000830041f */
[----:B------:R-:W-:Y:S01]  /*52b0*/  SYNCS.ARRIVE.TRANS64.RED.A1T0 RZ, [UR55], RZ ;  /* 0x000000ffffff79a7 */ /* 0x000fe20008100437 */
[----:B------:R-:W2:Y:S02]  /*52c0*/  SYNCS.PHASECHK.TRANS64.TRYWAIT P1, [UR31+0xa8], R8 ;  /* 0x0000a808ff0075a7 */ /* 0x000ea4000802111f */
[----:B-12---:R-:W-:Y:S05]  /*52d0*/  @!P1 BRA `(.L_x_90) ;  /* 0x0000005400589947 */ /* 0x006fea0003800000 */
.L_x_185:
[----:B------:R-:W-:Y:S01]  /*52e0*/  VOTEU.ALL UP0, P2 ;  /* 0x0000000000ff7886 */ /* 0x000fe20001000000 */
[----:B-1----:R-:W-:Y:S01]  /*52f0*/  @!P2 IADD3 R3, P1, PT, R12, 0x580, RZ ;  /* 0x000005800c03a810 */ /* 0x002fe20007f3e0ff */
[----:B------:R-:W-:Y:S01]  /*5300*/  UMOV UR27, UR35 ;  /* 0x00000023001b7c82 */ /* 0x000fe20008000000 */
[----:B------:R-:W-:Y:S01]  /*5310*/  UMOV UR28, UR36 ;  /* 0x00000024001c7c82 */ /* 0x000fe20008000000 */
[----:B------:R-:W-:Y:S01]  /*5320*/  UMOV UR29, UR37 ;  /* 0x00000025001d7c82 */ /* 0x000fe20008000000 */
[----:B------:R-:W-:Y:S01]  /*5330*/  @!UP0 UPRMT UR4, URZ, 0x40, URZ ;  /* 0x00000040ff048896 */ /* 0x000fe200080000ff */
[----:B------:R-:W-:Y:S01]  /*5340*/  @!P2 IMAD.X R2, RZ, RZ, R13, P1 ;  /* 0x000000ffff02a224 */ /* 0x000fe200008e060d */
[----:B------:R-:W-:Y:S01]  /*5350*/  @!P2 R2UR UR5, R3 ;  /* 0x000000000305a2ca */ /* 0x000fe200000e0000 */
[----:B------:R-:W-:Y:S02]  /*5360*/  @!UP0 UIADD3 UR26, UPT, UPT, UR34, 0x20, URZ ;  /* 0x00000020221a8890 */ /* 0x000fe4000fffe0ff */
[----:B------:R-:W-:Y:S02]  /*5370*/  @!UP0 UPRMT UR6, UR4, 0x5410, URZ ;  /* 0x0000541004068896 */ /* 0x000fe400080000ff */
[----:B------:R-:W-:Y:S01]  /*5380*/  @!P2 R2UR UR4, R2 ;  /* 0x000000000204a2ca */ /* 0x000fe200000e0000 */
[----:B------:R-:W-:Y:S01]  /*5390*/  @!UP0 UIADD3 UR24, UPT, UPT, UR31, 0x2200, URZ ;  /* 0x000022001f188890 */ /* 0x000fe2000fffe0ff */
[----:B------:R-:W-:Y:S06]  /*53a0*/  VOTEU.ALL UP0, P2 ;  /* 0x0000000000ff7886 */ /* 0x000fec0001000000 */
        /* <DEDUP_REMOVED lines=11> */
.L_x_187:
        /* <DEDUP_REMOVED lines=8> */
[----:B------:R-:W-:Y:S01]  /*54e0*/  @!UP0 UIADD3 UR18, UPT, UPT, UR34, 0x40, URZ ;  /* 0x0000004022128890 */ /* 0x000fe2000fffe0ff */
[----:B------:R-:W-:Y:S01]  /*54f0*/  @P0 SHF.R.U32.HI R4, RZ, 0x10, R5 ;  /* 0x00000010ff040819 */ /* 0x000fe20000011605 */
[----:B------:R-:W-:Y:S02]  /*5500*/  @!UP0 UPRMT UR6, UR4, 0x5410, URZ ;  /* 0x0000541004068896 */ /* 0x000fe400080000ff */
[----:B------:R-:W-:Y:S01]  /*5510*/  @!P2 R2UR UR4, R2 ;  /* 0x000000000204a2ca */ /* 0x000fe200000e0000 */
[----:B------:R-:W-:Y:S01]  /*5520*/  @!UP0 UIADD3 UR16, UPT, UPT, UR31, 0x4200, URZ ;  /* 0x000042001f108890 */ /* 0x000fe2000fffe0ff */
[----:B------:R-:W-:Y:S01]  /*5530*/  @P0 R2UR UR52, R4 ;  /* 0x00000000043402ca */ /* 0x000fe200000e0000 */
[----:B------:R-:W-:Y:S05]  /*5540*/  VOTEU.ALL UP0, P2 ;  /* 0x0000000000ff7886 */ /* 0x000fea0001000000 */
        /* <DEDUP_REMOVED lines=11> */
.L_x_189:
        /* <DEDUP_REMOVED lines=9> */
[----:B------:R-:W-:Y:S01]  /*5690*/  R2UR UR16, R95 ;  /* 0x000000005f1072ca */ /* 0x000fe200000e0000 */
[----:B------:R-:W-:Y:S01]  /*56a0*/  @!UP0 UPRMT UR6, UR4, 0x5410, URZ ;  /* 0x0000541004068896 */ /* 0x000fe200080000ff */
[----:B------:R-:W-:Y:S01]  /*56b0*/  R2UR UR7, R96 ;  /* 0x00000000600772ca */ /* 0x000fe200000e0000 */
[----:B------:R-:W-:Y:S01]  /*56c0*/  @!UP0 UIADD3 UR8, UPT, UPT, UR31, 0x6200, URZ ;  /* 0x000062001f088890 */ /* 0x000fe2000fffe0ff */
[----:B------:R-:W-:Y:S01]  /*56d0*/  @!P2 R2UR UR4, R2 ;  /* 0x000000000204a2ca */ /* 0x000fe200000e0000 */
[----:B------:R-:W-:Y:S01]  /*56e0*/  @!UP0 UIADD3 UR9, UPT, UPT, UR31, 0x98, URZ ;  /* 0x000000981f098890 */ /* 0x000fe2000fffe0ff */
[----:B------:R-:W-:Y:S01]  /*56f0*/  LOP3.LUT R10, R10, 0x1, RZ, 0x3c, !PT ;  /* 0x000000010a0a7812 */ /* 0x000fe200078e3cff */
[----:B------:R-:W-:Y:S01]  /*5700*/  VOTEU.ALL UP0, P2 ;  /* 0x0000000000ff7886 */ /* 0x000fe20001000000 */
[----:B------:R-:W-:Y:S01]  /*5710*/  LOP3.LUT R9, R9, 0x1, RZ, 0x3c, !PT ;  /* 0x0000000109097812 */ /* 0x000fe200078e3cff */
[----:B------:R-:W-:Y:S02]  /*5720*/  UPLOP3.LUT UP4, UPT, UPT, UPT, UPT, 0x80, 0x8 ;  /* 0x000000000008789c */ /* 0x000fe40003f8f070 */
[----:B------:R-:W-:Y:S02]  /*5730*/  IMAD.U32 R2, RZ, RZ, UR5 ;  /* 0x00000005ff027e24 */ /* 0x000fe4000f8e00ff */
[----:B------:R-:W-:Y:S02]  /*5740*/  UIADD3 UR21, UPT, UPT, UR14, UR16, URZ ;  /* 0x000000100e157290 */ /* 0x000fe4000fffe0ff */
[----:B------:R-:W-:Y:S02]  /*5750*/  UIADD3 UR51, UPT, UPT, UR15, UR7, URZ ;  /* 0x000000070f337290 */ /* 0x000fe4000fffe0ff */
[----:B------:R-:W-:Y:S01]  /*5760*/  IMAD.U32 R3, RZ, RZ, UR4 ;  /* 0x00000004ff037e24 */ /* 0x000fe2000f8e00ff */
[----:B------:R-:W-:Y:S04]  /*5770*/  @!P2 R2UR UR4, R2 ;  /* 0x000000000204a2ca */ /* 0x000fe800000e0000 */
[----:B------:R-:W-:Y:S11]  /*5780*/  @!P2 R2UR UR5, R3 ;  /* 0x000000000305a2ca */ /* 0x000ff600000e0000 */
[----:B------:R-:W-:Y:S02]  /*5790*/  @!UPT UIADD3 URZ, UPT, UPT, URZ, URZ, URZ ;  /* 0x000000fffffff290 */ /* 0x000fe4000fffe0ff */
[----:B------:R1:W-:Y:S01]  /*57a0*/  @!UP0 UTMALDG.4D.IM2COL [UR8], [UR4], UR6 ;  /* 0x00000008040083b4 */ /* 0x0003e20008058006 */
[----:B------:R1:W-:Y:S01]  /*57b0*/  @!P2 SYNCS.ARRIVE.TRANS64.RED.A0TR RZ, [UR31+0x98], R0 ;  /* 0x00009800ffffa9a7 */ /* 0x0003e2000830041f */
[----:B------:R-:W-:Y:S01]  /*57c0*/  SYNCS.ARRIVE.TRANS64.RED.A1T0 RZ, [UR50], RZ ;  /* 0x000000ffffff79a7 */ /* 0x000fe20008100432 */
[----:B------:R-:W-:Y:S05]  /*57d0*/  BRA.U UP2, `(.L_x_93) ;  /* 0xfffffff102407547 */ /* 0x000fea000b83ffff */
[----:B------:R-:W-:-:S04]  /*57e0*/  SHF.L.U32 R3, R10, 0x1f, RZ ;  /* 0x0000001f0a037819 */ /* 0x000fc800000006ff */
[----:B------:R-:W2:Y:S02]  /*57f0*/  SYNCS.PHASECHK.TRANS64.TRYWAIT P0, [UR31+0xa0], R3 ;  /* 0x0000a003ff0075a7 */ /* 0x000ea4000800111f */
[----:B--2---:R-:W-:Y:S05]  /*5800*/  @!P0 BRA `(.L_x_94) ;  /* 0x0000005000548947 */ /* 0x004fea0003800000 */
.L_x_191:
[----:B------:R-:W2:Y:S02]  /*5810*/  SYNCS.PHASECHK.TRANS64.TRYWAIT P0, [UR31+0xa8], R3 ;  /* 0x0000a803ff0075a7 */ /* 0x000ea4000800111f */
[----:B--2---:R-:W-:Y:S05]  /*5820*/  @!P0 BRA `(.L_x_95) ;  /* 0x0000005000648947 */ /* 0x004fea0003800000 */
.L_x_193:
[----:B------:R-:W2:Y:S02]  /*5830*/  SYNCS.PHASECHK.TRANS64.TRYWAIT P0, [UR31+0xb0], R3 ;  /* 0x0000b003ff0075a7 */ /* 0x000ea4000800111f */
[----:B--2---:R-:W-:Y:S05]  /*5840*/  @!P0 BRA `(.L_x_96) ;  /* 0x0000005000748947 */ /* 0x004fea0003800000 */
.L_x_195:
[----:B-1----:R-:W-:-:S07]  /*5850*/  MOV R0, UR31 ;  /* 0x0000001f00007c02 */ /* 0x002fce0008000f00 */
.L_x_97:
[----:B-1----:R-:W-:-:S04]  /*5860*/  SHF.L.U32 R3, R10, 0x1f, RZ ;  /* 0x0000001f0a037819 */ /* 0x002fc800000006ff */
[----:B------:R1:W2:Y:S03]  /*5870*/  SYNCS.PHASECHK.TRANS64.TRYWAIT P0, [R0+URZ+0xb8], R3 ;  /* 0x0000b803000075a7 */ /* 0x0002a600080011ff */
[----:B--2---:R-:W-:Y:S05]  /*5880*/  @!P0 NANOSLEEP.SYNCS 0x989680 ;  /* 0x009896800000895d */ /* 0x004fea0003900000 */
[----:B------:R-:W2:Y:S02]  /*5890*/  @!P0 SYNCS.PHASECHK.TRANS64 P0, [R0+URZ+0xb8], R3 ;  /* 0x0000b803000085a7 */ /* 0x000ea400080010ff */
[----:B--2---:R-:W-:Y:S05]  /*58a0*/  @P0 EXIT ;  /* 0x000000000000094d */ /* 0x004fea0003800000 */
[----:B------:R-:W-:Y:S05]  /*58b0*/  BRA `(.L_x_97) ;  /* 0xfffffffc00e87947 */ /* 0x000fea000383ffff */
.L_x_82:
[----:B------:R-:W-:-:S06]  /*58c0*/  UISETP.GE.AND UP0, UPT, UR18, 0x4, UPT ;  /* 0x000000041200788c */ /* 0x000fcc000bf06270 */
[----:B------:R-:W-:-:S13]  /*58d0*/  PLOP3.LUT P0, PT, PT, PT, UP0, 0x80, 0x8 ;  /* 0x000000000008781c */ /* 0x000fda0003f0f008 */
[----:B-1----:R-:W-:Y:S05]  /*58e0*/  @!P0 EXIT ;  /* 0x000000000000894d */ /* 0x002fea0003800000 */
[----:B------:R-:W1:Y:S08]  /*58f0*/  S2UR UR4, SR_CgaCtaId ;  /* 0x00000000000479c3 */ /* 0x000e700000008800 */
[----:B------:R-:W-:Y:S01]  /*5900*/  BAR.SYNC.DEFER_BLOCKING 0x6, 0xa0 ;  /* 0x0182800000007b1d */ /* 0x000fe20000010000 */
[C---:B------:R-:W-:Y:S01]  /*5910*/  IMAD.SHL.U32 R0, R85.reuse, 0x20, RZ ;  /* 0x0000002055007824 */ /* 0x040fe200078e00ff */
[C---:B------:R-:W-:Y:S01]  /*5920*/  SHF.L.U32 R37, R85.reuse, 0x10, RZ ;  /* 0x0000001055257819 */ /* 0x040fe200000006ff */
[C---:B------:R-:W-:Y:S01]  /*5930*/  IMAD.SHL.U32 R5, R85.reuse, 0x4, RZ ;  /* 0x0000000455057824 */ /* 0x040fe200078e00ff */
[----:B------:R-:W-:Y:S01]  /*5940*/  LOP3.LUT R86, R85, 0x60, RZ, 0xc0, !PT ;  /* 0x0000006055567812 */ /* 0x000fe200078ec0ff */
[----:B------:R-:W-:Y:S01]  /*5950*/  HFMA2 R83, -RZ, RZ, 0, 5.9604644775390625e-08 ;  /* 0x00000001ff537431 */ /* 0x000fe200000001ff */
[----:B------:R-:W-:-:S02]  /*5960*/  UMOV UR49, 0x400 ;  /* 0x0000040000317882 */ /* 0x000fc40000000000 */
[----:B------:R-:W2:Y:S01]  /*5970*/  LDC.64 R78, c[0x0][0x8b0] ;  /* 0x00022c00ff4e7b82 */ /* 0x000ea20000000a00 */
[----:B------:R-:W3:Y:S01]  /*5980*/  LDCU.128 UR8, c[0x0][0xa80] ;  /* 0x00015000ff0877ac */ /* 0x000ee20008000c00 */
[----:B------:R-:W-:Y:S01]  /*5990*/  LOP3.LUT R4, R0, 0xc0, RZ, 0xc0, !PT ;  /* 0x000000c000047812 */ /* 0x000fe200078ec0ff */
[----:B------:R-:W-:Y:S01]  /*59a0*/  HFMA2 R81, -RZ, RZ, 0, 0 ;  /* 0x00000000ff517431 */ /* 0x000fe200000001ff */
[----:B------:R-:W-:Y:S01]  /*59b0*/  MOV R36, RZ ;  /* 0x000000ff00247202 */ /* 0x000fe20000000f00 */
[----:B------:R-:W-:Y:S01]  /*59c0*/  IMAD.MOV.U32 R82, RZ, RZ, RZ ;  /* 0x000000ffff527224 */ /* 0x000fe200078e00ff */
[----:B------:R-:W-:Y:S01]  /*59d0*/  LOP3.LUT R5, R4, 0x18, R5, 0xf8, !PT ;  /* 0x0000001804057812 */ /* 0x000fe200078ef805 */
[----:B------:R-:W4:Y:S01]  /*59e0*/  LDCU UR61, c[0x0][0x370] ;  /* 0x00006e00ff3d77ac */ /* 0x000f220008000800 */
[----:B------:R-:W2:Y:S01]  /*59f0*/  LDC.64 R76, c[0x0][0x8a8] ;  /* 0x00022a00ff4c7b82 */ /* 0x000ea20000000a00 */
[----:B------:R-:W-:Y:S02]  /*5a00*/  LOP3.LUT R37, R37, 0x600000, RZ, 0xc0, !PT ;  /* 0x0060000025257812 */ /* 0x000fe400078ec0ff */
[----:B------:R-:W-:Y:S01]  /*5a10*/  LOP3.LUT R5, R5, 0xf20, R0, 0xf8, !PT ;  /* 0x00000f2005057812 */ /* 0x000fe200078ef800 */
[----:B------:R-:W2:Y:S01]  /*5a20*/  LDCU UR45, c[0x0][0xb0c] ;  /* 0x00016180ff2d77ac */ /* 0x000ea20008000800 */
[----:B-1----:R-:W-:Y:S01]  /*5a30*/  ULEA UR49, UR4, UR49, 0x18 ;  /* 0x0000003104317291 */ /* 0x002fe2000f8ec0ff */
[----:B------:R-:W1:Y:S01]  /*5a40*/  LDCU.64 UR4, c[0x0][0x890] ;  /* 0x00011200ff0477ac */ /* 0x000e620008000a00 */
[----:B---3--:R-:W-:Y:S01]  /*5a50*/  IMAD.U32 R94, RZ, RZ, UR8 ;  /* 0x00000008ff5e7e24 */ /* 0x008fe2000f8e00ff */
[----:B------:R-:W-:Y:S01]  /*5a60*/  MOV R92, UR10 ;  /* 0x0000000a005c7c02 */ /* 0x000fe20008000f00 */
[----:B------:R-:W-:Y:S01]  /*5a70*/  IMAD.U32 R93, RZ, RZ, UR9 ;  /* 0x00000009ff5d7e24 */ /* 0x000fe2000f8e00ff */
[----:B------:R-:W3:Y:S01]  /*5a80*/  LDCU UR38, c[0x0][0xb30] ;  /* 0x00016600ff2677ac */ /* 0x000ee20008000800 */
[----:B------:R-:W-:-:S03]  /*5a90*/  IMAD.U32 R91, RZ, RZ, UR11 ;  /* 0x0000000bff5b7e24 */ /* 0x000fc6000f8e00ff */
[----:B------:R-:W4:Y:S01]  /*5aa0*/  LDS R2, [UR49+0x120] ;  /* 0x00012031ff027984 */ /* 0x000f220008000800 */
[----:B------:R-:W2:Y:S01]  /*5ab0*/  LDCU.64 UR54, c[0x0][0x888] ;  /* 0x00011100ff3677ac */ /* 0x000ea20008000a00 */
[----:B------:R-:W2:Y:S01]  /*5ac0*/  LDCU.64 UR46, c[0x0][0xb28] ;  /* 0x00016500ff2e77ac */ /* 0x000ea20008000a00 */
[----:B------:R-:W2:Y:S01]  /*5ad0*/  LDCU.128 UR56, c[0x0][0xb10] ;  /* 0x00016200ff3877ac */ /* 0x000ea20008000c00 */
[----:B-1----:R-:W-:Y:S01]  /*5ae0*/  IMAD.U32 R90, RZ, RZ, UR4 ;  /* 0x00000004ff5a7e24 */ /* 0x002fe2000f8e00ff */
[----:B------:R-:W-:Y:S01]  /*5af0*/  UIADD3 UR4, UPT, UPT, UR49, 0x200, URZ ;  /* 0x0000020031047890 */ /* 0x000fe2000fffe0ff */
[----:B------:R-:W-:Y:S01]  /*5b00*/  IMAD.U32 R89, RZ, RZ, UR5 ;  /* 0x00000005ff597e24 */ /* 0x000fe2000f8e00ff */
[----:B------:R-:W1:Y:S04]  /*5b10*/  LDCU UR60, c[0x0][0x374] ;  /* 0x00006e80ff3c77ac */ /* 0x000e680008000800 */
[----:B------:R-:W-:Y:S01]  /*5b20*/  IMAD.U32 R80, RZ, RZ, UR4 ;  /* 0x00000004ff507e24 */ /* 0x000fe2000f8e00ff */
[----:B------:R-:W-:Y:S01]  /*5b30*/  UMOV UR53, URZ ;  /* 0x000000ff00357c82 */ /* 0x000fe20008000000 */
[----:B------:R-:W-:-:S02]  /*5b40*/  UMOV UR50, URZ ;  /* 0x000000ff00327c82 */ /* 0x000fc40008000000 */
[----:B------:R-:W-:Y:S01]  /*5b50*/  IMAD R84, R5, 0x2, R80 ;  /* 0x0000000205547824 */ /* 0x000fe200078e0250 */
[C---:B----4-:R-:W-:Y:S02]  /*5b60*/  IADD3 R3, PT, PT, R2.reuse, 0x80, RZ ;  /* 0x0000008002037810 */ /* 0x050fe40007ffe0ff */
[----:B------:R-:W-:Y:S02]  /*5b70*/  LOP3.LUT R2, R2, 0xffff, RZ, 0xc0, !PT ;  /* 0x0000ffff02027812 */ /* 0x000fe400078ec0ff */
[----:B------:R-:W-:-:S05]  /*5b80*/  LOP3.LUT R3, R3, 0xffff, RZ, 0xc0, !PT ;  /* 0x0000ffff03037812 */ /* 0x000fca00078ec0ff */
[----:B------:R4:W-:Y:S02]  /*5b90*/  STL.64 [R1], R2 ;  /* 0x0000000201007387 */ /* 0x0009e40000100a00 */
[C---:B----4-:R-:W-:Y:S02]  /*5ba0*/  LOP3.LUT R3, R85.reuse, 0x2, RZ, 0xc0, !PT ;  /* 0x0000000255037812 */ /* 0x050fe400078ec0ff */
[----:B------:R-:W-:-:S03]  /*5bb0*/  LOP3.LUT R85, R85, 0x4, RZ, 0xc0, !PT ;  /* 0x0000000455557812 */ /* 0x000fc600078ec0ff */
[--C-:B------:R-:W-:Y:S02]  /*5bc0*/  IMAD R100, R3, -0x10, R84.reuse ;  /* 0xfffffff003647824 */ /* 0x100fe400078e0254 */
[----:B-123--:R-:W-:-:S07]  /*5bd0*/  IMAD R98, R85, -0x10, R84 ;  /* 0xfffffff055627824 */ /* 0x00efce00078e0254 */
.L_x_141:
[----:B------:R-:W-:Y:S04]  /*5be0*/  SHF.L.U32 R3, R81, 0x1f, RZ ;  /* 0x0000001f51037819 */ /* 0x000fe800000006ff */
[----:B-1----:R-:W1:Y:S02]  /*5bf0*/  SYNCS.PHASECHK.TRANS64.TRYWAIT P0, [UR49+0xd0], R3 ;  /* 0x0000d003ff0075a7 */ /* 0x002e640008001131 */
[----:B-123--:R-:W-:Y:S05]  /*5c00*/  @!P0 BRA `(.L_x_98) ;  /* 0x0000004c009c8947 */ /* 0x00efea0003800000 */
.L_x_197:
[----:B------:R-:W-:Y:S01]  /*5c10*/  LEA R2, R36, UR48, 0x2 ;  /* 0x0000003024027c11 */ /* 0x000fe2000f8e10ff */
        /* <DEDUP_REMOVED lines=9> */
[----:B------:R-:W-:Y:S09]  /*5cb0*/  UPRMT UR4, URZ, 0x654, UR4 ;  /* 0x00000654ff047896 */ /* 0x000ff20008000004 */
[----:B---3--:R-:W-:Y:S01]  /*5cc0*/  SYNCS.ARRIVE.TRANS64.RED.A1T0 RZ, [UR4], RZ ;  /* 0x000000ffffff79a7 */ /* 0x008fe20008100404 */
[----:B------:R-:W5:Y:S01]  /*5cd0*/  LDL R2, [R2] ;  /* 0x0000000002027983 */ /* 0x000f620000100800 */
[----:B--2---:R-:W-:Y:S11]  /*5ce0*/  LOP3.LUT P0, RZ, R6, 0x1, RZ, 0xc0, !PT ;  /* 0x0000000106ff7812 */ /* 0x004ff6000780c0ff */
[----:B------:R-:W-:Y:S02]  /*5cf0*/  @!UPT UIADD3 URZ, UPT, UPT, URZ, URZ, URZ ;  /* 0x000000fffffff290 */ /* 0x000fe4000fffe0ff */
[----:B------:R-:W-:Y:S01]  /*5d00*/  VOTEU.ANY UP1, P0 ;  /* 0x0000000000ff7886 */ /* 0x000fe20000020100 */
[----:B------:R-:W-:Y:S01]  /*5d10*/  PLOP3.LUT P0, PT, PT, PT, UP1, 0x80, 0x8 ;  /* 0x000000000008781c */ /* 0x000fe20003f0f018 */
[----:B------:R-:W-:Y:S11]  /*5d20*/  UP2UR UR62, UPR, URZ, 0x2 ;  /* 0x00000002ff3e7883 */ /* 0x000ff60008000000 */
[----:B------:R-:W-:Y:S01]  /*5d30*/  @!UPT UIADD3 URZ, UPT, UPT, URZ, URZ, URZ ;  /* 0x000000fffffff290 */ /* 0x000fe2000fffe0ff */
[----:B-1----:R-:W-:Y:S02]  /*5d40*/  @P0 MOV R3, R4 ;  /* 0x0000000400030202 */ /* 0x002fe40000000f00 */
[----:B------:R-:W-:Y:S02]  /*5d50*/  @P0 LOP3.LUT R0, R5, 0xffff, RZ, 0xc0, !PT ;  /* 0x0000ffff05000812 */ /* 0x000fe400078ec0ff */
[----:B------:R-:W-:Y:S02]  /*5d60*/  @P0 R2UR UR5, R3 ;  /* 0x00000000030502ca */ /* 0x000fe400000e0000 */
[----:B------:R-:W-:Y:S11]  /*5d70*/  @P0 R2UR UR4, R0 ;  /* 0x00000000000402ca */ /* 0x000ff600000e0000 */
[----:B------:R-:W-:Y:S02]  /*5d80*/  @UP1 UMOV UR37, UR5 ;  /* 0x0000000500251c82 */ /* 0x000fe40008000000 */
[----:B------:R-:W-:Y:S01]  /*5d90*/  @UP1 UMOV UR36, UR4 ;  /* 0x0000000400241c82 */ /* 0x000fe20008000000 */
[----:B------:R-:W-:Y:S05]  /*5da0*/  BRA.U !UP0, `(.L_x_99) ;  /* 0x0000000108cc7547 */ /* 0x000fea000b800000 */
[----:B------:R-:W1:Y:S01]  /*5db0*/  LDCU UR9, c[0x0][0xb20] ;  /* 0x00016400ff0977ac */ /* 0x000e620008000800 */
[----:B------:R-:W-:Y:S02]  /*5dc0*/  UIMAD.WIDE.U32 UR4, UR60, UR59, URZ ;  /* 0x0000003b3c0472a5 */ /* 0x000fe4000f8e00ff */
[----:B------:R-:W-:Y:S02]  /*5dd0*/  UIMAD.WIDE.U32 UR6, UR61, UR56, URZ ;  /* 0x000000383d0672a5 */ /* 0x000fe4000f8e00ff */
[----:B------:R-:W-:Y:S02]  /*5de0*/  UIMAD.WIDE.U32 UR10, UR36, UR59, URZ ;  /* 0x0000003b240a72a5 */ /* 0x000fe4000f8e00ff */
[----:B------:R-:W-:Y:S02]  /*5df0*/  UISETP.NE.AND UP0, UPT, UR58, 0x1, UPT ;  /* 0x000000013a00788c */ /* 0x000fe4000bf05270 */
[----:B------:R-:W-:Y:S02]  /*5e00*/  UISETP.NE.AND UP1, UPT, UR45, 0x1, UPT ;  /* 0x000000012d00788c */ /* 0x000fe4000bf25270 */
[----:B------:R-:W-:Y:S02]  /*5e10*/  UISETP.NE.AND UP2, UPT, UR39, 0x1, UPT ;  /* 0x000000012700788c */ /* 0x000fe4000bf45270 */
[----:B------:R-:W-:Y:S01]  /*5e20*/  UIMAD.WIDE.U32 UR12, UR37, UR56, URZ ;  /* 0x00000038250c72a5 */ /* 0x000fe2000f8e00ff */
[----:B------:R-:W-:Y:S01]  /*5e30*/  UMOV UR4, UR5 ;  /* 0x0000000500047c82 */ /* 0x000fe20008000000 */
[----:B------:R-:W-:Y:S01]  /*5e40*/  UMOV UR6, UR11 ;  /* 0x0000000b00067c82 */ /* 0x000fe20008000000 */
[----:B-1----:R-:W-:Y:S03]  /*5e50*/  USHF.R.U32.HI UR8, URZ, UR9, UR4 ;  /* 0x00000009ff087299 */ /* 0x002fe60008011604 */
[----:B------:R-:W-:Y:S02]  /*5e60*/  UMOV UR4, UR7 ;  /* 0x0000000700047c82 */ /* 0x000fe40008000000 */
[----:B------:R-:W-:Y:S02]  /*5e70*/  USHF.R.U32.HI UR5, URZ, UR57, UR4 ;  /* 0x00000039ff057299 */ /* 0x000fe40008011604 */
[----:B------:R-:W-:Y:S02]  /*5e80*/  USEL UR4, UR60, UR8, !UP0 ;  /* 0x000000083c047287 */ /* 0x000fe4000c000000 */
[----:B------:R-:W-:Y:S02]  /*5e90*/  USHF.R.U32.HI UR8, URZ, UR9, UR6 ;  /* 0x00000009ff087299 */ /* 0x000fe40008011606 */
[----:B------:R-:W-:Y:S02]  /*5ea0*/  UIMAD.WIDE.U32 UR6, UR4, UR46, URZ ;  /* 0x0000002e040672a5 */ /* 0x000fe4000f8e00ff */
[----:B------:R-:W-:Y:S02]  /*5eb0*/  USEL UR9, UR61, UR5, !UP1 ;  /* 0x000000053d097287 */ /* 0x000fe4000c800000 */
[----:B------:R-:W-:Y:S02]  /*5ec0*/  USEL UR8, UR36, UR8, !UP0 ;  /* 0x0000000824087287 */ /* 0x000fe4000c000000 */
[----:B------:R-:W-:Y:S01]  /*5ed0*/  UIMAD.WIDE.U32 UR10, UR9, UR46, URZ ;  /* 0x0000002e090a72a5 */ /* 0x000fe2000f8e00ff */
[----:B------:R-:W-:Y:S01]  /*5ee0*/  UMOV UR6, UR7 ;  /* 0x0000000700067c82 */ /* 0x000fe20008000000 */
[----:B------:R-:W-:Y:S01]  /*5ef0*/  UMOV UR5, UR13 ;  /* 0x0000000d00057c82 */ /* 0x000fe20008000000 */
[----:B------:R-:W-:Y:S02]  /*5f00*/  @UP2 USHF.R.U32.HI UR4, URZ, UR47, UR6 ;  /* 0x0000002fff042299 */ /* 0x000fe40008011606 */
[----:B------:R-:W-:Y:S02]  /*5f10*/  USHF.R.U32.HI UR5, URZ, UR57, UR5 ;  /* 0x00000039ff057299 */ /* 0x000fe40008011605 */
[----:B------:R-:W-:Y:S02]  /*5f20*/  UIMAD UR4, UR39, UR4, URZ ;  /* 0x00000004270472a4 */ /* 0x000fe4000f8e02ff */
[----:B------:R-:W-:Y:S02]  /*5f30*/  USEL UR5, UR37, UR5, !UP1 ;  /* 0x0000000525057287 */ /* 0x000fe4000c800000 */
[----:B------:R-:W-:Y:S01]  /*5f40*/  UISETP.GE.AND UP0, UPT, UR8, UR4, UPT ;  /* 0x000000040800728c */ /* 0x000fe2000bf06270 */
[----:B------:R-:W-:Y:S01]  /*5f50*/  UMOV UR6, UR11 ;  /* 0x0000000b00067c82 */ /* 0x000fe20008000000 */
[----:B------:R-:W-:Y:S02]  /*5f60*/  UIMAD.WIDE.U32 UR10, UR8, UR46, URZ ;  /* 0x0000002e080a72a5 */ /* 0x000fe4000f8e00ff */
[----:B------:R-:W-:Y:S04]  /*5f70*/  @UP2 USHF.R.U32.HI UR9, URZ, UR47, UR6 ;  /* 0x0000002fff092299 */ /* 0x000fe80008011606 */
[----:B------:R-:W-:Y:S01]  /*5f80*/  UIMAD UR6, UR39, UR9, URZ ;  /* 0x00000009270672a4 */ /* 0x000fe2000f8e02ff */
[----:B------:R-:W-:Y:S03]  /*5f90*/  UMOV UR4, UR11 ;  /* 0x0000000b00047c82 */ /* 0x000fe60008000000 */
[----:B------:R-:W-:Y:S02]  /*5fa0*/  UISETP.GE.OR UP0, UPT, UR5, UR6, UP0 ;  /* 0x000000060500728c */ /* 0x000fe40008706670 */
[----:B------:R-:W-:Y:S02]  /*5fb0*/  USHF.R.U32.HI UR4, URZ, UR47, UR4 ;  /* 0x0000002fff047299 */ /* 0x000fe40008011604 */
[----:B------:R-:W-:Y:S02]  /*5fc0*/  UIMAD.WIDE.U32 UR6, UR5, UR46, URZ ;  /* 0x0000002e050672a5 */ /* 0x000fe4000f8e00ff */
[----:B------:R-:W-:Y:S02]  /*5fd0*/  USEL UR11, UR8, UR4, !UP2 ;  /* 0x00000004080b7287 */ /* 0x000fe4000d000000 */
[----:B------:R-:W-:Y:S02]  /*5fe0*/  UIADD3 UR6, UPT, UPT, -UR5, URZ, URZ ;  /* 0x000000ff05067290 */ /* 0x000fe4000fffe1ff */
[----:B------:R-:W-:Y:S02]  /*5ff0*/  UIADD3 UR10, UPT, UPT, -UR11, URZ, URZ ;  /* 0x000000ff0b0a7290 */ /* 0x000fe4000fffe1ff */
[----:B------:R-:W-:Y:S02]  /*6000*/  UIMAD UR6, UR45, UR6, UR37 ;  /* 0x000000062d0672a4 */ /* 0x000fe4000f8e0225 */
[----:B------:R-:W-:Y:S01]  /*6010*/  UIMAD UR10, UR39, UR10, UR8 ;  /* 0x0000000a270a72a4 */ /* 0x000fe2000f8e0208 */
[----:B------:R-:W-:Y:S01]  /*6020*/  @!UP0 UMOV UR4, UR7 ;  /* 0x0000000700048c82 */ /* 0x000fe20008000000 */
[----:B------:R-:W-:Y:S02]  /*6030*/  UIADD3 UR7, UPT, UPT, -UR8, URZ, URZ ;  /* 0x000000ff08077290 */ /* 0x000fe4000fffe1ff */
[----:B------:R-:W-:Y:S04]  /*6040*/  @!UP0 USHF.R.U32.HI UR4, URZ, UR47, UR4 ;  /* 0x0000002fff048299 */ /* 0x000fe80008011604 */
[----:B------:R-:W-:Y:S04]  /*6050*/  @!UP0 USEL UR4, UR5, UR4, !UP2 ;  /* 0x0000000405048287 */ /* 0x000fe8000d000000 */
[----:B------:R-:W-:Y:S02]  /*6060*/  @!UP0 UIMAD UR9, UR9, UR10, UR4 ;  /* 0x0000000a090982a4 */ /* 0x000fe4000f8e0204 */
[----:B------:R-:W-:Y:S02]  /*6070*/  @!UP0 UIADD3 UR10, UPT, UPT, UR11, -UR4, URZ ;  /* 0x800000040b0a8290 */ /* 0x000fe4000fffe0ff */
[----:B------:R-:W-:Y:S02]  /*6080*/  UIMAD UR4, UR58, UR7, UR36 ;  /* 0x000000073a0472a4 */ /* 0x000fe4000f8e0224 */
[----:B------:R-:W-:Y:S03]  /*6090*/  @!UP0 UIMAD UR8, UR10, UR39, UR5 ;  /* 0x000000270a0882a4 */ /* 0x000fe6000f8e0205 */
[----:B------:R-:W-:Y:S02]  /*60a0*/  @!UP0 UMOV UR5, UR9 ;  /* 0x0000000900058c82 */ /* 0x000fe40008000000 */
[----:B------:R-:W-:Y:S02]  /*60b0*/  UIMAD UR37, UR5, UR45, UR6 ;  /* 0x0000002d052572a4 */ /* 0x000fe4000f8e0206 */
[----:B------:R-:W-:Y:S11]  /*60c0*/  UIMAD UR36, UR8, UR58, UR4 ;  /* 0x0000003a082472a4 */ /* 0x000ff6000f8e0204 */
[----:B------:R-:W-:Y:S01]  /*60d0*/  @!UPT UIADD3 URZ, UPT, UPT, URZ, URZ, URZ ;  /* 0x000000fffffff290 */ /* 0x000fe2000fffe0ff */
.L_x_99:
[----:B------:R-:W-:Y:S01]  /*60e0*/  UISETP.NE.AND UP0, UPT, UR38, 0x1, UPT ;  /* 0x000000012600788c */ /* 0x000fe2000bf05270 */
[----:B------:R-:W-:Y:S01]  /*60f0*/  @P0 SHF.R.U32.HI R4, RZ, 0x10, R5 ;  /* 0x00000010ff040819 */ /* 0x000fe20000011605 */
[----:B------:R-:W-:Y:S01]  /*6100*/  USHF.L.U32 UR41, UR21, 0x7, URZ ;  /* 0x0000000715297899 */ /* 0x000fe200080006ff */
[----:B------:R-:W-:Y:S02]  /*6110*/  BSSY.RECONVERGENT B6, `(.L_x_100) ;  /* 0x0000034000067945 */ /* 0x000fe40003800200 */
[----:B------:R-:W-:Y:S02]  /*6120*/  @P0 R2UR UR63, R4 ;  /* 0x00000000043f02ca */ /* 0x000fe400000e0000 */
[----:B------:R-:W-:Y:S04]  /*6130*/  LOP3.LUT P0, RZ, R80, 0x1b0, RZ, 0xc0, !PT ;  /* 0x000001b050ff7812 */ /* 0x000fe8000780c0ff */
[----:B------:R-:W1:Y:S01]  /*6140*/  @!UP0 LDCU.128 UR12, c[0x0][0xb10] ;  /* 0x00016200ff0c87ac */ /* 0x000e620008000c00 */
[----:B------:R-:W2:Y:S01]  /*6150*/  @!UP0 LDCU UR5, c[0x0][0xb0c] ;  /* 0x00016180ff0587ac */ /* 0x000ea20008000800 */
[----:B------:R-:W3:Y:S01]  /*6160*/  @!UP0 LDCU UR10, c[0x0][0xb20] ;  /* 0x00016400ff0a87ac */ /* 0x000ee20008000800 */
[----:B-1----:R-:W-:Y:S02]  /*6170*/  UIMAD.WIDE.U32 UR8, UR37, UR12, URZ ;  /* 0x0000000c250872a5 */ /* 0x002fe4000f8e00ff */
[----:B------:R-:W-:Y:S02]  /*6180*/  UIMAD.WIDE.U32 UR6, UR36, UR15, URZ ;  /* 0x0000000f240672a5 */ /* 0x000fe4000f8e00ff */
[----:B------:R-:W-:Y:S03]  /*6190*/  @!UP0 UISETP.NE.AND UP1, UPT, UR14, 0x1, UPT ;  /* 0x000000010e00888c */ /* 0x000fe6000bf25270 */
[----:B------:R-:W-:Y:S01]  /*61a0*/  @!UP0 UMOV UR4, UR9 ;  /* 0x0000000900048c82 */ /* 0x000fe20008000000 */
[----:B--2---:R-:W-:Y:S02]  /*61b0*/  @!UP0 UISETP.NE.AND UP2, UPT, UR5, 0x1, UPT ;  /* 0x000000010500888c */ /* 0x004fe4000bf45270 */
[----:B------:R-:W-:Y:S01]  /*61c0*/  @!UP0 USHF.R.U32.HI UR4, URZ, UR13, UR4 ;  /* 0x0000000dff048299 */ /* 0x000fe20008011604 */
[----:B------:R-:W-:Y:S02]  /*61d0*/  @!UP0 UMOV UR6, UR7 ;  /* 0x0000000700068c82 */ /* 0x000fe40008000000 */
[----:B---3--:R-:W-:Y:S02]  /*61e0*/  @!UP0 USHF.R.U32.HI UR6, URZ, UR10, UR6 ;  /* 0x0000000aff068299 */ /* 0x008fe40008011606 */
[----:B------:R-:W-:Y:S02]  /*61f0*/  @!UP0 USEL UR7, UR37, UR4, !UP2 ;  /* 0x0000000425078287 */ /* 0x000fe4000d000000 */
[----:B------:R-:W-:Y:S04]  /*6200*/  @!UP0 USEL UR6, UR36, UR6, !UP1 ;  /* 0x0000000624068287 */ /* 0x000fe8000c800000 */
[----:B------:R-:W-:Y:S02]  /*6210*/  @!UP0 UIADD3 UR4, UPT, UPT, -UR7, UR6, URZ ;  /* 0x0000000607048290 */ /* 0x000fe4000fffe1ff */
[----:B------:R-:W-:Y:S02]  /*6220*/  @!UP0 UIADD3 UR6, UPT, UPT, UR7, -UR6, URZ ;  /* 0x8000000607068290 */ /* 0x000fe4000fffe0ff */
[----:B------:R-:W-:Y:S02]  /*6230*/  @!UP0 UIMAD UR37, UR4, UR5, UR37 ;  /* 0x00000005042582a4 */ /* 0x000fe4000f8e0225 */
[----:B------:R-:W-:Y:S01]  /*6240*/  @!UP0 UIMAD UR36, UR6, UR14, UR36 ;  /* 0x0000000e062482a4 */ /* 0x000fe2000f8e0224 */
[----:B------:R-:W-:Y:S11]  /*6250*/  @!P0 BRA `(.L_x_101) ;  /* 0x00000000007c8947 */ /* 0x000ff60003800000 */
[----:B------:R-:W1:Y:S01]  /*6260*/  LDCU.64 UR8, c[0x4][0x80] ;  /* 0x01001000ff0877ac */ /* 0x000e620008000a00 */
[----:B------:R-:W-:Y:S01]  /*6270*/  MOV R16, 0x0 ;  /* 0x0000000000107802 */ /* 0x000fe20000000f00 */
[----:B------:R-:W-:Y:S02]  /*6280*/  HFMA2 R12, -RZ, RZ, 0, 5.9604644775390625e-08 ;  /* 0x00000001ff0c7431 */ /* 0x000fe400000001ff */
[----:B------:R-:W-:Y:S01]  /*6290*/  IMAD.MOV.U32 R8, RZ, RZ, 0x70 ;  /* 0x00000070ff087424 */ /* 0x000fe200078e00ff */
[----:B------:R2:W3:Y:S01]  /*62a0*/  LDC.64 R14, c[0x4][R16] ;  /* 0x01000000100e7b82 */ /* 0x0004e20000000a00 */
[----:B------:R-:W4:Y:S01]  /*62b0*/  LDCU.64 UR6, c[0x4][0x88] ;  /* 0x01001100ff0677ac */ /* 0x000f220008000a00 */
[----:B------:R-:W-:Y:S01]  /*62c0*/  IMAD.MOV.U32 R13, RZ, RZ, RZ ;  /* 0x000000ffff0d7224 */ /* 0x000fe200078e00ff */
[----:B------:R-:W2:Y:S01]  /*62d0*/  LDCU.64 UR4, c[0x4][0x8] ;  /* 0x01000100ff0477ac */ /* 0x000ea20008000a00 */
[----:B-1----:R-:W-:Y:S01]  /*62e0*/  MOV R5, UR9 ;  /* 0x0000000900057c02 */ /* 0x002fe20008000f00 */
[----:B------:R-:W-:Y:S01]  /*62f0*/  IMAD.U32 R4, RZ, RZ, UR8 ;  /* 0x00000008ff047e24 */ /* 0x000fe2000f8e00ff */
[----:B----4-:R-:W-:Y:S01]  /*6300*/  MOV R7, UR7 ;  /* 0x0000000700077c02 */ /* 0x010fe20008000f00 */
[----:B------:R-:W-:Y:S01]  /*6310*/  IMAD.U32 R6, RZ, RZ, UR6 ;  /* 0x00000006ff067e24 */ /* 0x000fe2000f8e00ff */
[----:B--2---:R-:W-:Y:S01]  /*6320*/  MOV R11, UR5 ;  /* 0x00000005000b7c02 */ /* 0x004fe20008000f00 */
[----:B------:R-:W-:Y:S02]  /*6330*/  IMAD.U32 R10, RZ, RZ, UR4 ;  /* 0x00000004ff0a7e24 */ /* 0x000fe4000f8e00ff */
[----:B------:R-:W-:Y:S07]  /*6340*/  LEPC R20, `(.L_x_102) ;  /* 0x000000001014794e */ /* 0x000fee0000000000 */
[----:B---3-5:R-:W-:Y:S05]  /*6350*/  CALL.ABS.NOINC R14 ;  /* 0x000000000e007343 */ /* 0x028fea0003c00000 */
.L_x_102:
[----:B------:R-:W1:Y:S01]  /*6360*/  LDCU.64 UR8, c[0x4][0x80] ;  /* 0x01001000ff0877ac */ /* 0x000e620008000a00 */
[----:B------:R-:W2:Y:S01]  /*6370*/  LDC.64 R16, c[0x4][R16] ;  /* 0x0100000010107b82 */ /* 0x000ea20000000a00 */
[----:B------:R-:W-:Y:S02]  /*6380*/  HFMA2 R12, -RZ, RZ, 0, 5.9604644775390625e-08 ;  /* 0x00000001ff0c7431 */ /* 0x000fe400000001ff */
[----:B------:R-:W-:Y:S02]  /*6390*/  IMAD.MOV.U32 R8, RZ, RZ, 0x70 ;  /* 0x00000070ff087424 */ /* 0x000fe400078e00ff */
[----:B------:R-:W-:Y:S01]  /*63a0*/  IMAD.MOV.U32 R13, RZ, RZ, RZ ;  /* 0x000000ffff0d7224 */ /* 0x000fe200078e00ff */
[----:B------:R-:W3:Y:S01]  /*63b0*/  LDCU.64 UR6, c[0x4][0x88] ;  /* 0x01001100ff0677ac */ /* 0x000ee20008000a00 */
[----:B------:R-:W4:Y:S01]  /*63c0*/  LDCU.64 UR4, c[0x4][0x8] ;  /* 0x01000100ff0477ac */ /* 0x000f220008000a00 */
[----:B-1----:R-:W-:Y:S02]  /*63d0*/  MOV R4, UR8 ;  /* 0x0000000800047c02 */ /* 0x002fe40008000f00 */
[----:B------:R-:W-:Y:S02]  /*63e0*/  MOV R5, UR9 ;  /* 0x0000000900057c02 */ /* 0x000fe40008000f00 */
[----:B---3--:R-:W-:Y:S01]  /*63f0*/  MOV R7, UR7 ;  /* 0x0000000700077c02 */ /* 0x008fe20008000f00 */
[----:B------:R-:W-:Y:S01]  /*6400*/  IMAD.U32 R6, RZ, RZ, UR6 ;  /* 0x00000006ff067e24 */ /* 0x000fe2000f8e00ff */
[----:B----4-:R-:W-:Y:S01]  /*6410*/  MOV R11, UR5 ;  /* 0x00000005000b7c02 */ /* 0x010fe20008000f00 */
[----:B------:R-:W-:Y:S02]  /*6420*/  IMAD.U32 R10, RZ, RZ, UR4 ;  /* 0x00000004ff0a7e24 */ /* 0x000fe4000f8e00ff */
[----:B------:R-:W-:Y:S07]  /*6430*/  LEPC R20, `(.L_x_101) ;  /* 0x000000001014794e */ /* 0x000fee0000000000 */
[----:B--2---:R-:W-:Y:S05]  /*6440*/  CALL.ABS.NOINC R16 ;  /* 0x0000000010007343 */ /* 0x004fea0003c00000 */
.L_x_101:
[----:B------:R-:W-:Y:S05]  /*6450*/  BSYNC.RECONVERGENT B6 ;  /* 0x0000000000067941 */ /* 0x000fea0003800200 */
.L_x_100:
[----:B------:R-:W-:Y:S02]  /*6460*/  R2UR UR6, R97 ;  /* 0x00000000610672ca */ /* 0x000fe400000e0000 */
[----:B------:R-:W-:Y:S02]  /*6470*/  R2UR UR5, R90 ;  /* 0x000000005a0572ca */ /* 0x000fe400000e0000 */
[----:B------:R-:W-:Y:S02]  /*6480*/  R2UR UR4, R89 ;  /* 0x00000000590472ca */ /* 0x000fe400000e0000 */
[----:B------:R-:W-:Y:S02]  /*6490*/  ISETP.NE.U32.AND P4, PT, R78, RZ, PT ;  /* 0x000000ff4e00720c */ /* 0x000fe40003f85070 */
[----:B------:R-:W-:Y:S02]  /*64a0*/  ISETP.NE.U32.AND P2, PT, RZ, UR54, PT ;  /* 0x00000036ff007c0c */ /* 0x000fe4000bf45070 */
[----:B------:R-:W-:Y:S02]  /*64b0*/  ISETP.NE.AND.EX P4, PT, R79, RZ, PT, P4 ;  /* 0x000000ff4f00720c */ /* 0x000fe40003f85340 */
[----:B------:R-:W-:Y:S01]  /*64c0*/  ISETP.NE.AND.EX P2, PT, RZ, UR55, PT, P2 ;  /* 0x00000037ff007c0c */ /* 0x000fe2000bf45320 */
[----:B------:R-:W-:Y:S02]  /*64d0*/  UISETP.NE.AND UP2, UPT, UR6, URZ, UPT ;  /* 0x000000ff0600728c */ /* 0x000fe4000bf45270 */
[----:B------:R-:W-:Y:S04]  /*64e0*/  UISETP.NE.U32.AND UP0, UPT, UR5, URZ, UPT ;  /* 0x000000ff0500728c */ /* 0x000fe8000bf05070 */
[----:B------:R-:W-:Y:S01]  /*64f0*/  UISETP.NE.AND.EX UP1, UPT, UR4, URZ, UPT, UP0 ;  /* 0x000000ff0400728c */ /* 0x000fe2000bf25300 */
[----:B------:R-:W-:Y:S01]  /*6500*/  PLOP3.LUT P1, PT, PT, PT, UP2, 0x80, 0x8 ;  /* 0x000000000008781c */ /* 0x000fe20003f2f028 */
[----:B------:R-:W-:Y:S03]  /*6510*/  UPLOP3.LUT UP0, UPT, UPT, UPT, UPT, 0x40, 0x4 ;  /* 0x000000000004789c */ /* 0x000fe60003f0e870 */
[----:B------:R-:W-:Y:S06]  /*6520*/  @UP2 UPLOP3.LUT UP0, UPT, UPT, UPT, UP1, 0x80, 0x8 ;  /* 0x000000000008289c */ /* 0x000fec0003f0f010 */
[----:B------:R-:W-:Y:S01]  /*6530*/  PLOP3.LUT P0, PT, PT, PT, UP0, 0x80, 0x8 ;  /* 0x000000000008781c */ /* 0x000fe20003f0f008 */
[----:B------:R-:W-:Y:S01]  /*6540*/  @!UPT UIADD3 URZ, UPT, UPT, URZ, URZ, URZ ;  /* 0x000000fffffff290 */ /* 0x000fe2000fffe0ff */
[----:B------:R-:W-:Y:S11]  /*6550*/  BRA.U !UP1, `(.L_x_103) ;  /* 0x0000000109407547 */ /* 0x000ff6000b800000 */
[----:B------:R-:W-:Y:S01]  /*6560*/  UISETP.NE.U32.AND UP0, UPT, UR54, URZ, UPT ;  /* 0x000000ff3600728c */ /* 0x000fe2000bf05070 */
[----:B------:R-:W-:Y:S01]  /*6570*/  R2UR UR6, R90 ;  /* 0x000000005a0672ca */ /* 0x000fe200000e0000 */
[----:B------:R-:W1:Y:S01]  /*6580*/  LDCU.64 UR8, c[0x0][0x358] ;  /* 0x00006b00ff0877ac */ /* 0x000e620008000a00 */
[----:B------:R-:W-:Y:S02]  /*6590*/  HFMA2 R87, -RZ, RZ, 0, 5.9604644775390625e-08 ;  /* 0x00000001ff577431 */ /* 0x000fe400000001ff */
[----:B------:R-:W-:Y:S01]  /*65a0*/  IMAD.MOV.U32 R0, RZ, RZ, 0x1 ;  /* 0x00000001ff007424 */ /* 0x000fe200078e00ff */
[----:B------:R-:W-:Y:S06]  /*65b0*/  UISETP.NE.AND.EX UP0, UPT, UR55, URZ, UPT, UP0 ;  /* 0x000000ff3700728c */ /* 0x000fec000bf05300 */
[----:B------:R-:W-:Y:S05]  /*65c0*/  PLOP3.LUT P3, PT, PT, PT, UP0, 0x80, 0x8 ;  /* 0x000000000008781c */ /* 0x000fea0003f6f008 */
[----:B------:R-:W2:Y:S01]  /*65d0*/  @UP0 LDCU.64 UR4, c[0x0][0x888] ;  /* 0x00011100ff0407ac */ /* 0x000ea20008000a00 */
[----:B------:R-:W-:Y:S07]  /*65e0*/  @UP0 UIMAD UR6, UR52, UR6, URZ ;  /* 0x00000006340602a4 */ /* 0x000fee000f8e02ff */
[----:B------:R-:W-:Y:S01]  /*65f0*/  @!P3 PRMT R87, R0, 0x7610, R87 ;  /* 0x000076100057b816 */ /* 0x000fe20000000057 */
[----:B--2---:R-:W-:Y:S06]  /*6600*/  @UP0 UIMAD.WIDE UR4, UR6, 0x4, UR4 ;  /* 0x00000004060408a5 */ /* 0x004fec000f8e0204 */
[----:B------:R-:W-:Y:S02]  /*6610*/  IMAD.U32 R4, RZ, RZ, UR4 ;  /* 0x00000004ff047e24 */ /* 0x000fe4000f8e00ff */
[----:B------:R-:W-:Y:S03]  /*6620*/  IMAD.U32 R5, RZ, RZ, UR5 ;  /* 0x00000005ff057e24 */ /* 0x000fe6000f8e00ff */
[----:B------:R-:W2:Y:S02]  /*6630*/  @!UP0 LDCU UR4, c[0x0][0x880] ;  /* 0x00011000ff0487ac */ /* 0x000ea40008000800 */
[----:B-1---5:R1:W5:Y:S02]  /*6640*/  @P3 LDG.E R41, desc[UR8][R4.64] ;  /* 0x0000000804293981 */ /* 0x022364000c1e1900 */
[----:B-12---:R-:W-:Y:S02]  /*6650*/  @!P3 MOV R41, UR4 ;  /* 0x000000040029bc02 */ /* 0x006fe40008000f00 */
.L_x_103:
[----:B------:R-:W-:Y:S05]  /*6660*/  @!P4 BRA `(.L_x_104) ;  /* 0x000000000024c947 */ /* 0x000fea0003800000 */
[----:B------:R-:W-:Y:S01]  /*6670*/  ISETP.NE.U32.AND P3, PT, R76, RZ, PT ;  /* 0x000000ff4c00720c */ /* 0x000fe20003f65070 */
[----:B------:R-:W1:Y:S03]  /*6680*/  LDCU.64 UR4, c[0x0][0x358] ;  /* 0x00006b00ff0477ac */ /* 0x000e660008000a00 */
[----:B------:R-:W-:Y:S11]  /*6690*/  ISETP.NE.AND.EX P3, PT, R77, RZ, PT, P3 ;  /* 0x000000ff4d00720c */ /* 0x000ff60003f65330 */
[----:B------:R-:W-:Y:S02]  /*66a0*/  @!UPT UIADD3 URZ, UPT, UPT, URZ, URZ, URZ ;  /* 0x000000fffffff290 */ /* 0x000fe4000fffe0ff */
[----:B------:R-:W2:Y:S01]  /*66b0*/  @P3 LDC.64 R4, c[0x0][0x8a8] ;  /* 0x00022a00ff043b82 */ /* 0x000ea20000000a00 */
[----:B------:R-:W-:Y:S04]  /*66c0*/  @P3 IMAD R0, R78, UR52, RZ ;  /* 0x000000344e003c24 */ /* 0x000fe8000f8e02ff */
[----:B--2---:R-:W-:Y:S05]  /*66d0*/  @P3 IMAD.WIDE R4, R0, 0x4, R4 ;  /* 0x0000000400043825 */ /* 0x004fea00078e0204 */
[----:B-1---5:R1:W5:Y:S02]  /*66e0*/  @P3 LDG.E R38, desc[UR4][R4.64] ;  /* 0x0000000404263981 */ /* 0x022364000c1e1900 */
[----:B-1----:R-:W2:Y:S02]  /*66f0*/  @!P3 LDC R38, c[0x0][0x8a0] ;  /* 0x00022800ff26bb82 */ /* 0x002ea40000000800 */
.L_x_104:
[----:B-----5:R-:W-:Y:S01]  /*6700*/  FSETP.NEU.AND P4, PT, R41, RZ, PT ;  /* 0x000000ff2900720b */ /* 0x020fe20003f8d000 */
[----:B------:R-:W1:Y:S01]  /*6710*/  LDCU.64 UR10, c[0x0][0xa90] ;  /* 0x00015200ff0a77ac */ /* 0x000e620008000a00 */
[----:B------:R-:W-:Y:S01]  /*6720*/  SEL R4, RZ, 0xffffffff, P2 ;  /* 0xffffffffff047807 */ /* 0x000fe20001000000 */
[----:B------:R-:W-:Y:S01]  /*6730*/  BSSY B1, `(.L_x_105) ;  /* 0x000004f000017945 */ /* 0x000fe20003800000 */
[----:B------:R-:W-:Y:S01]  /*6740*/  @P1 LOP3.LUT P2, RZ, R87, 0xff, RZ, 0xc0, !PT ;  /* 0x000000ff57ff1812 */ /* 0x000fe2000784c0ff */
[----:B------:R-:W-:Y:S01]  /*6750*/  IMAD.MOV.U32 R46, RZ, RZ, 0x1 ;  /* 0x00000001ff2e7424 */ /* 0x000fe200078e00ff */
[----:B------:R-:W-:Y:S01]  /*6760*/  @P1 SEL R3, RZ, 0xffffffff, P4 ;  /* 0xffffffffff031807 */ /* 0x000fe20002000000 */
[----:B------:R-:W-:Y:S01]  /*6770*/  USHF.L.U32 UR8, UR51, 0x7, URZ ;  /* 0x0000000733087899 */ /* 0x000fe200080006ff */
[----:B------:R-:W-:Y:S01]  /*6780*/  LOP3.LUT R83, R83, 0x1, RZ, 0x3c, !PT ;  /* 0x0000000153537812 */ /* 0x000fe200078e3cff */
[----:B------:R-:W-:Y:S01]  /*6790*/  IMAD.IADD R39, R37, 0x1, R2 ;  /* 0x0000000125277824 */ /* 0x000fe200078e0202 */
[----:B------:R-:W-:Y:S01]  /*67a0*/  @P0 SEL R3, R4, R3, !P2 ;  /* 0x0000000304030207 */ /* 0x000fe20005000000 */
[----:B------:R-:W-:Y:S01]  /*67b0*/  IMAD R106, R85, -0x10, R100 ;  /* 0xfffffff0556a7824 */ /* 0x000fe200078e0264 */
[----:B------:R-:W-:Y:S01]  /*67c0*/  LEA R105, R36, UR49, 0x3 ;  /* 0x0000003124697c11 */ /* 0x000fe2000f8e18ff */
[----:B------:R-:W-:Y:S01]  /*67d0*/  IMAD.U32 R102, RZ, RZ, UR8 ;  /* 0x00000008ff667e24 */ /* 0x000fe2000f8e00ff */
[----:B------:R-:W-:Y:S01]  /*67e0*/  @P1 LOP3.LUT R3, R3, 0x1, RZ, 0xc0, !PT ;  /* 0x0000000103031812 */ /* 0x000fe200078ec0ff */
[----:B------:R-:W-:Y:S01]  /*67f0*/  IMAD.MOV.U32 R47, RZ, RZ, RZ ;  /* 0x000000ffff2f7224 */ /* 0x000fe200078e00ff */
[----:B------:R-:W-:Y:S02]  /*6800*/  SHF.L.U32 R0, R82, 0x1f, RZ ;  /* 0x0000001f52007819 */ /* 0x000fe400000006ff */
[----:B------:R-:W-:Y:S02]  /*6810*/  CS2R R74, SRZ ;  /* 0x00000000004a7805 */ /* 0x000fe4000001ff00 */
[----:B------:R-:W-:Y:S02]  /*6820*/  ISETP.NE.U32.OR P6, PT, R3, 0x1, !P1 ;  /* 0x000000010300780c */ /* 0x000fe40004fc5470 */
[----:B------:R-:W-:Y:S02]  /*6830*/  CS2R R72, SRZ ;  /* 0x0000000000487805 */ /* 0x000fe4000001ff00 */
[----:B------:R-:W-:Y:S02]  /*6840*/  R2UR UR4, R93 ;  /* 0x000000005d0472ca */ /* 0x000fe400000e0000 */
[----:B------:R-:W-:Y:S02]  /*6850*/  CS2R R66, SRZ ;  /* 0x0000000000427805 */ /* 0x000fe4000001ff00 */
[----:B------:R-:W-:Y:S02]  /*6860*/  R2UR UR6, R92 ;  /* 0x000000005c0672ca */ /* 0x000fe400000e0000 */
[----:B------:R-:W-:Y:S02]  /*6870*/  CS2R R64, SRZ ;  /* 0x0000000000407805 */ /* 0x000fe4000001ff00 */
[----:B------:R-:W-:Y:S02]  /*6880*/  R2UR UR12, R94 ;  /* 0x000000005e0c72ca */ /* 0x000fe400000e0000 */
[----:B------:R-:W-:Y:S02]  /*6890*/  CS2R R58, SRZ ;  /* 0x00000000003a7805 */ /* 0x000fe4000001ff00 */
[----:B------:R-:W-:Y:S02]  /*68a0*/  R2UR UR9, R91 ;  /* 0x000000005b0972ca */ /* 0x000fe400000e0000 */
[----:B------:R-:W-:Y:S02]  /*68b0*/  CS2R R56, SRZ ;  /* 0x0000000000387805 */ /* 0x000fe4000001ff00 */
[----:B------:R-:W-:Y:S02]  /*68c0*/  PLOP3.LUT P3, PT, PT, PT, UP1, 0x80, 0x8 ;  /* 0x000000000008781c */ /* 0x000fe40003f6f018 */
[----:B------:R-:W-:Y:S02]  /*68d0*/  CS2R R50, SRZ ;  /* 0x0000000000327805 */ /* 0x000fe4000001ff00 */
[----:B------:R-:W-:Y:S02]  /*68e0*/  LOP3.LUT P5, R103, R87, 0xff, RZ, 0xc0, !PT ;  /* 0x000000ff57677812 */ /* 0x000fe400078ac0ff */
[----:B------:R-:W-:Y:S02]  /*68f0*/  CS2R R48, SRZ ;  /* 0x0000000000307805 */ /* 0x000fe4000001ff00 */
[----:B------:R-:W-:Y:S01]  /*6900*/  @P6 SHF.L.U32 R6, R83, 0x1f, RZ ;  /* 0x0000001f53066819 */ /* 0x000fe200000006ff */
[----:B------:R-:W-:Y:S01]  /*6910*/  UIMAD.WIDE.U32 UR4, UR8, UR4, URZ ;  /* 0x00000004080472a5 */ /* 0x000fe2000f8e00ff */
[----:B------:R-:W-:Y:S02]  /*6920*/  SEL R3, RZ, 0xffffffff, P4 ;  /* 0xffffffffff037807 */ /* 0x000fe40002000000 */
[----:B------:R-:W3:Y:S01]  /*6930*/  @P6 SYNCS.PHASECHK.TRANS64.TRYWAIT P1, [UR49+0x80], R6 ;  /* 0x00008006ff0065a7 */ /* 0x000ee20008021131 */
[----:B------:R-:W-:Y:S01]  /*6940*/  UISETP.NE.AND UP0, UPT, UR12, 0x1, UPT ;  /* 0x000000010c00788c */ /* 0x000fe2000bf05270 */
[----:B------:R-:W-:Y:S02]  /*6950*/  P2R R104, PR, RZ, 0x40 ;  /* 0x00000040ff687803 */ /* 0x000fe40000000000 */
[----:B------:R-:W-:Y:S01]  /*6960*/  UMOV UR4, UR5 ;  /* 0x0000000500047c82 */ /* 0x000fe20008000000 */
[----:B------:R-:W-:Y:S01]  /*6970*/  @P3 SEL R3, R4, R3, !P5 ;  /* 0x0000000304033207 */ /* 0x000fe20006800000 */
[----:B------:R-:W-:Y:S03]  /*6980*/  USHF.R.U32.HI UR4, URZ, UR6, UR4 ;  /* 0x00000006ff047299 */ /* 0x000fe60008011604 */
[----:B------:R-:W-:Y:S01]  /*6990*/  LOP3.LUT R3, R3, 0x1, RZ, 0xc0, !PT ;  /* 0x0000000103037812 */ /* 0x000fe200078ec0ff */
[----:B------:R-:W-:Y:S02]  /*69a0*/  USEL UR4, UR8, UR4, !UP0 ;  /* 0x0000000408047287 */ /* 0x000fe4000c000000 */
[----:B------:R-:W-:Y:S01]  /*69b0*/  UISETP.NE.AND UP0, UPT, UR9, 0x1, UPT ;  /* 0x000000010900788c */ /* 0x000fe2000bf05270 */
[----:B------:R4:W2:Y:S03]  /*69c0*/  SYNCS.PHASECHK.TRANS64.TRYWAIT P0, [R105+URZ+0xe0], R0 ;  /* 0x0000e000690075a7 */ /* 0x0008a600080011ff */
[----:B------:R-:W-:Y:S02]  /*69d0*/  IMAD.U32 R101, RZ, RZ, UR4 ;  /* 0x00000004ff657e24 */ /* 0x000fe4000f8e00ff */
[----:B------:R-:W-:Y:S01]  /*69e0*/  PLOP3.LUT P2, PT, PT, PT, UP0, 0x80, 0x8 ;  /* 0x000000000008781c */ /* 0x000fe20003f4f008 */
[----:B------:R-:W-:Y:S02]  /*69f0*/  IMAD R5, RZ, RZ, -UR4 ;  /* 0x80000004ff057e24 */ /* 0x000fe4000f8e02ff */
[----:B------:R-:W-:Y:S02]  /*6a00*/  IMAD.U32 R99, RZ, RZ, UR4 ;  /* 0x00000004ff637e24 */ /* 0x000fe4000f8e00ff */
[----:B------:R-:W-:Y:S01]  /*6a10*/  IMAD R102, R5, UR12, R102 ;  /* 0x0000000c05667c24 */ /* 0x000fe2000f8e0266 */
[----:B---3--:R-:W-:Y:S01]  /*6a20*/  @P6 SEL R46, RZ, 0x1, !P1 ;  /* 0x00000001ff2e6807 */ /* 0x008fe20004800000 */
[----:B-1----:R-:W-:Y:S07]  /*6a30*/  UIMAD.WIDE.U32 UR6, UR4, UR10, URZ ;  /* 0x0000000a040672a5 */ /* 0x002fee000f8e00ff */
[----:B------:R-:W-:Y:S02]  /*6a40*/  UMOV UR5, UR7 ;  /* 0x0000000700057c82 */ /* 0x000fe40008000000 */
[----:B------:R-:W-:Y:S06]  /*6a50*/  USHF.R.U32.HI UR5, URZ, UR11, UR5 ;  /* 0x0000000bff057299 */ /* 0x000fec0008011605 */
[----:B------:R-:W-:Y:S02]  /*6a60*/  SEL R101, R101, UR5, !P2 ;  /* 0x0000000565657c07 */ /* 0x000fe4000d000000 */
[----:B------:R-:W-:Y:S03]  /*6a70*/  ISETP.NE.U32.AND P2, PT, R3, 0x1, PT ;  /* 0x000000010300780c */ /* 0x000fe60003f45070 */
[----:B------:R-:W-:Y:S01]  /*6a80*/  IMAD.MOV R4, RZ, RZ, -R101 ;  /* 0x000000ffff047224 */ /* 0x000fe200078e0a65 */
[----:B------:R-:W-:Y:S03]  /*6a90*/  P2R R68, PR, RZ, 0x4 ;  /* 0x00000004ff447803 */ /* 0x000fe60000000000 */
[----:B------:R-:W-:Y:S01]  /*6aa0*/  IMAD R99, R4, UR9, R99 ;  /* 0x0000000904637c24 */ /* 0x000fe2000f8e0263 */
[----:B--2-4-:R-:W-:Y:S06]  /*6ab0*/  @!P6 BRA `(.L_x_106) ;  /* 0x000000000058e947 */ /* 0x014fec0003800000 */
[----:B------:R-:W-:Y:S01]  /*6ac0*/  IMAD.MOV.U32 R75, RZ, RZ, RZ ;  /* 0x000000ffff4b7224 */ /* 0x000fe200078e00ff */
[----:B------:R-:W-:Y:S01]  /*6ad0*/  ISETP.NE.AND P1, PT, R46, RZ, PT ;  /* 0x000000ff2e00720c */ /* 0x000fe20003f25270 */
[----:B------:R-:W-:Y:S01]  /*6ae0*/  BSSY B0, `(.L_x_107) ;  /* 0x000000c000007945 */ /* 0x000fe20003800000 */
[----:B------:R-:W-:Y:S02]  /*6af0*/  CS2R R50, SRZ ;  /* 0x0000000000327805 */ /* 0x000fe4000001ff00 */
[----:B------:R-:W-:Y:S02]  /*6b00*/  CS2R R48, SRZ ;  /* 0x0000000000307805 */ /* 0x000fe4000001ff00 */
[----:B------:R-:W-:Y:S02]  /*6b10*/  CS2R R58, SRZ ;  /* 0x00000000003a7805 */ /* 0x000fe4000001ff00 */
[----:B------:R-:W-:Y:S02]  /*6b20*/  CS2R R56, SRZ ;  /* 0x0000000000387805 */ /* 0x000fe4000001ff00 */
[----:B------:R-:W-:Y:S02]  /*6b30*/  CS2R R66, SRZ ;  /* 0x0000000000427805 */ /* 0x000fe4000001ff00 */
[----:B------:R-:W-:Y:S02]  /*6b40*/  CS2R R64, SRZ ;  /* 0x0000000000407805 */ /* 0x000fe4000001ff00 */
[----:B------:R-:W-:Y:S01]  /*6b50*/  CS2R R72, SRZ ;  /* 0x0000000000487805 */ /* 0x000fe2000001ff00 */
[----:B------:R-:W-:Y:S06]  /*6b60*/  @P1 BRA `(.L_x_108) ;  /* 0x00000000000c1947 */ /* 0x000fec0003800000 */
[----:B------:R-:W-:Y:S04]  /*6b70*/  SHF.L.U32 R3, R83, 0x1f, RZ ;  /* 0x0000001f53037819 */ /* 0x000fe800000006ff */
[----:B------:R-:W1:Y:S02]  /*6b80*/  SYNCS.PHASECHK.TRANS64.TRYWAIT P1, [UR49+0x80], R3 ;  /* 0x00008003ff0075a7 */ /* 0x000e640008021131 */
[----:B-1----:R-:W-:Y:S05]  /*6b90*/  @!P1 BRA `(.L_x_109) ;  /* 0x0000003c00d09947 */ /* 0x002fea0003800000 */
.L_x_108:
[----:B------:R-:W-:Y:S05]  /*6ba0*/  BSYNC B0 ;  /* 0x0000000000007941 */ /* 0x000fea0003800000 */
.L_x_107:
[----:B------:R-:W-:Y:S01]  /*6bb0*/  ISETP.NE.AND P1, PT, R68, RZ, PT ;  /* 0x000000ff4400720c */ /* 0x000fe20003f25270 */
[----:B------:R-:W-:Y:S11]  /*6bc0*/  HFMA2 R47, -RZ, RZ, 0, 5.9604644775390625e-08 ;  /* 0x00000001ff2f7431 */ /* 0x000ff600000001ff */
[----:B------:R-:W-:Y:S01]  /*6bd0*/  @!UPT UIADD3 URZ, UPT, UPT, URZ, URZ, URZ ;  /* 0x000000fffffff290 */ /* 0x000fe2000fffe0ff */
[----:B------:R2:W3:Y:S04]  /*6be0*/  @P1 LDS.128 R48, [R84] ;  /* 0x0000000054301984 */ /* 0x0004e80000000c00 */
[----:B------:R2:W4:Y:S04]  /*6bf0*/  @P1 LDS.128 R56, [R100+0x10] ;  /* 0x0000100064381984 */ /* 0x0005280000000c00 */
[----:B------:R2:W1:Y:S04]  /*6c00*/  @P1 LDS.128 R64, [R98+0x20] ;  /* 0x0000200062401984 */ /* 0x0004680000000c00 */
[----:B------:R2:W1:Y:S02]  /*6c10*/  @P1 LDS.128 R72, [R106+0x30] ;  /* 0x000030006a481984 */ /* 0x0004640000000c00 */
.L_x_106:
[----:B------:R-:W-:Y:S05]  /*6c20*/  BSYNC B1 ;  /* 0x0000000000017941 */ /* 0x000fea0003800000 */
.L_x_105:
[----:B-1----:R-:W-:Y:S04]  /*6c30*/  SHF.R.U32.HI R3, RZ, 0x15, R39 ;  /* 0x00000015ff037819 */ /* 0x002fe80000011627 */
[----:B------:R-:W-:Y:S01]  /*6c40*/  LOP3.LUT P1, RZ, R3, 0x3, R88, 0x48, !PT ;  /* 0x0000000303ff7812 */ /* 0x000fe20007824858 */
[----:B------:R-:W-:Y:S01]  /*6c50*/  @!UPT UIADD3 URZ, UPT, UPT, URZ, URZ, URZ ;  /* 0x000000fffffff290 */ /* 0x000fe2000fffe0ff */
[----:B------:R-:W-:Y:S11]  /*6c60*/  @P0 BRA `(.L_x_110) ;  /* 0x0000000000080947 */ /* 0x000ff60003800000 */
[----:B------:R-:W1:Y:S02]  /*6c70*/  SYNCS.PHASECHK.TRANS64.TRYWAIT P0, [R105+URZ+0xe0], R0 ;  /* 0x0000e000690075a7 */ /* 0x000e6400080011ff */
[----:B-1----:R-:W-:Y:S05]  /*6c80*/  @!P0 BRA `(.L_x_111) ;  /* 0x0000003c00ac8947 */ /* 0x002fea0003800000 */
.L_x_110:
[----:B------:R-:W-:Y:S05]  /*6c90*/  @!P1 BRA `(.L_x_112) ;  /* 0x0000000000409947 */ /* 0x000fea0003800000 */
[----:B------:R-:W1:Y:S01]  /*6ca0*/  LDCU.64 UR8, c[0x4][0x70] ;  /* 0x01000e00ff0877ac */ /* 0x000e620008000a00 */
[----:B------:R-:W-:Y:S01]  /*6cb0*/  MOV R3, 0x0 ;  /* 0x0000000000037802 */ /* 0x000fe20000000f00 */
[----:B------:R-:W-:Y:S02]  /*6cc0*/  HFMA2 R12, -RZ, RZ, 0, 5.9604644775390625e-08 ;  /* 0x00000001ff0c7431 */ /* 0x000fe400000001ff */
[----:B------:R-:W-:Y:S02]  /*6cd0*/  IMAD.MOV.U32 R8, RZ, RZ, 0x192 ;  /* 0x00000192ff087424 */ /* 0x000fe400078e00ff */
[----:B------:R-:W-:Y:S01]  /*6ce0*/  IMAD.MOV.U32 R13, RZ, RZ, RZ ;  /* 0x000000ffff0d7224 */ /* 0x000fe200078e00ff */
[----:B------:R-:W5:Y:S01]  /*6cf0*/  LDCU.64 UR6, c[0x4][0x78] ;  /* 0x01000f00ff0677ac */ /* 0x000f620008000a00 */
[----:B------:R-:W2:Y:S01]  /*6d00*/  LDC.64 R2, c[0x4][R3] ;  /* 0x0100000003027b82 */ /* 0x000ea20000000a00 */
[----:B------:R-:W3:Y:S01]  /*6d10*/  LDCU.64 UR4, c[0x4][0x10] ;  /* 0x01000200ff0477ac */ /* 0x000ee20008000a00 */
[----:B-1----:R-:W-:Y:S01]  /*6d20*/  MOV R5, UR9 ;  /* 0x0000000900057c02 */ /* 0x002fe20008000f00 */
[----:B------:R-:W-:Y:S01]  /*6d30*/  IMAD.U32 R4, RZ, RZ, UR8 ;  /* 0x00000008ff047e24 */ /* 0x000fe2000f8e00ff */
[----:B-----5:R-:W-:Y:S01]  /*6d40*/  MOV R7, UR7 ;  /* 0x0000000700077c02 */ /* 0x020fe20008000f00 */
[----:B------:R-:W-:Y:S01]  /*6d50*/  IMAD.U32 R6, RZ, RZ, UR6 ;  /* 0x00000006ff067e24 */ /* 0x000fe2000f8e00ff */
[----:B---3--:R-:W-:Y:S01]  /*6d60*/  MOV R11, UR5 ;  /* 0x00000005000b7c02 */ /* 0x008fe20008000f00 */
[----:B------:R-:W-:Y:S02]  /*6d70*/  IMAD.U32 R10, RZ, RZ, UR4 ;  /* 0x00000004ff0a7e24 */ /* 0x000fe4000f8e00ff */
[----:B------:R-:W-:Y:S07]  /*6d80*/  LEPC R20, `(.L_x_112) ;  /* 0x000000001014794e */ /* 0x000fee0000000000 */
[----:B--2-4-:R-:W-:Y:S05]  /*6d90*/  CALL.ABS.NOINC R2 ;  /* 0x0000000002007343 */ /* 0x014fea0003c00000 */
.L_x_112:
[C---:B---3--:R-:W-:Y:S01]  /*6da0*/  SHF.L.U32 R40, R48.reuse, 0x10, RZ ;  /* 0x0000001030287819 */ /* 0x048fe200000006ff */
[----:B------:R-:W-:Y:S05]  /*6db0*/  WARPSYNC.ALL ;  /* 0x0000000000007948 */ /* 0x000fea0003800000 */
[----:B------:R-:W-:Y:S01]  /*6dc0*/  R2UR UR4, R39 ;  /* 0x00000000270472ca */ /* 0x000fe200000e0000 */
[----:B------:R-:W-:Y:S01]  /*6dd0*/  BSSY.RECONVERGENT B0, `(.L_x_113) ;  /* 0x000008a000007945 */ /* 0x000fe20003800200 */
[----:B------:R-:W-:Y:S02]  /*6de0*/  LOP3.LUT R43, R48, 0xffff0000, RZ, 0xc0, !PT ;  /* 0xffff0000302b7812 */ /* 0x000fe400078ec0ff */
[----:B------:R-:W-:Y:S02]  /*6df0*/  LOP3.LUT R42, R49, 0xffff0000, RZ, 0xc0, !PT ;  /* 0xffff0000312a7812 */ /* 0x000fe400078ec0ff */
[----:B------:R-:W-:Y:S02]  /*6e00*/  SHF.L.U32 R45, R51, 0x10, RZ ;  /* 0x00000010332d7819 */ /* 0x000fe400000006ff */
[----:B------:R-:W-:Y:S02]  /*6e10*/  LOP3.LUT R44, R75, 0xffff0000, RZ, 0xc0, !PT ;  /* 0xffff00004b2c7812 */ /* 0x000fe400078ec0ff */
[----:B------:R-:W-:Y:S03]  /*6e20*/  ISETP.NE.AND P0, PT, R86, RZ, PT ;  /* 0x000000ff5600720c */ /* 0x000fe60003f05270 */
[----:B------:R-:W1:Y:S02]  /*6e30*/  LDTM.x32 R4, tmem[UR4] ;  /* 0x00000004000479ee */ /* 0x000e6400082c0000 */
[C---:B-1----:R-:W-:Y:S01]  /*6e40*/  FMUL R0, R38.reuse, R4 ;  /* 0x0000000426007220 */ /* 0x042fe20000400000 */
[C---:B------:R-:W-:Y:S01]  /*6e50*/  FMUL R2, R38.reuse, R5 ;  /* 0x0000000526027220 */ /* 0x040fe20000400000 */
[C---:B------:R-:W-:Y:S01]  /*6e60*/  FMUL R3, R38.reuse, R6 ;  /* 0x0000000626037220 */ /* 0x040fe20000400000 */
[----:B------:R-:W-:Y:S01]  /*6e70*/  FMUL R7, R38, R7 ;  /* 0x0000000726077220 */ /* 0x000fe20000400000 */
[----:B------:R-:W-:Y:S01]  /*6e80*/  FFMA R0, R41, R40, R0 ;  /* 0x0000002829007223 */ /* 0x000fe20000000000 */
[----:B------:R-:W-:Y:S01]  /*6e90*/  SHF.L.U32 R40, R49, 0x10, RZ ;  /* 0x0000001031287819 */ /* 0x000fe200000006ff */
[C---:B------:R-:W-:Y:S01]  /*6ea0*/  FFMA R2, R41.reuse, R43, R2 ;  /* 0x0000002b29027223 */ /* 0x040fe20000000002 */
[----:B------:R-:W-:Y:S01]  /*6eb0*/  SHF.L.U32 R43, R50, 0x10, RZ ;  /* 0x00000010322b7819 */ /* 0x000fe200000006ff */
[C---:B------:R-:W-:Y:S01]  /*6ec0*/  FMUL R4, R38.reuse, R8 ;  /* 0x0000000826047220 */ /* 0x040fe20000400000 */
[----:B------:R-:W-:Y:S01]  /*6ed0*/  FMUL R5, R38, R9 ;  /* 0x0000000926057220 */ /* 0x000fe20000400000 */
[C---:B------:R-:W-:Y:S01]  /*6ee0*/  FFMA R3, R41.reuse, R40, R3 ;  /* 0x0000002829037223 */ /* 0x040fe20000000003 */
[----:B------:R-:W-:Y:S01]  /*6ef0*/  LOP3.LUT R40, R50, 0xffff0000, RZ, 0xc0, !PT ;  /* 0xffff000032287812 */ /* 0x000fe200078ec0ff */
[----:B------:R-:W-:Y:S01]  /*6f00*/  FFMA R7, R41, R42, R7 ;  /* 0x0000002a29077223 */ /* 0x000fe20000000007 */
[----:B------:R-:W-:Y:S01]  /*6f10*/  LOP3.LUT R42, R51, 0xffff0000, RZ, 0xc0, !PT ;  /* 0xffff0000332a7812 */ /* 0x000fe200078ec0ff */
[----:B------:R-:W-:Y:S01]  /*6f20*/  FMUL R6, R38, R10 ;  /* 0x0000000a26067220 */ /* 0x000fe20000400000 */
[----:B------:R-:W-:Y:S01]  /*6f30*/  F2FP.BF16.F32.PACK_AB R52, R2, R0 ;  /* 0x000000000234723e */ /* 0x000fe200000010ff */
[----:B------:R-:W-:Y:S01]  /*6f40*/  FMUL R11, R38, R11 ;  /* 0x0000000b260b7220 */ /* 0x000fe20000400000 */
[----:B------:R-:W-:Y:S01]  /*6f50*/  F2FP.BF16.F32.PACK_AB R53, R7, R3 ;  /* 0x000000030735723e */ /* 0x000fe200000010ff */
[----:B------:R-:W-:Y:S01]  /*6f60*/  FFMA R4, R41, R43, R4 ;  /* 0x0000002b29047223 */ /* 0x000fe20000000004 */
[----:B----4-:R-:W-:Y:S01]  /*6f70*/  SHF.L.U32 R43, R57, 0x10, RZ ;  /* 0x00000010392b7819 */ /* 0x010fe200000006ff */
[C---:B------:R-:W-:Y:S01]  /*6f80*/  FFMA R5, R41.reuse, R40, R5 ;  /* 0x0000002829057223 */ /* 0x040fe20000000005 */
[C---:B------:R-:W-:Y:S01]  /*6f90*/  SHF.L.U32 R40, R56.reuse, 0x10, RZ ;  /* 0x0000001038287819 */ /* 0x040fe200000006ff */
[----:B------:R-:W-:Y:S01]  /*6fa0*/  FFMA R6, R41, R45, R6 ;  /* 0x0000002d29067223 */ /* 0x000fe20000000006 */
[----:B------:R-:W-:Y:S01]  /*6fb0*/  SHF.L.U32 R45, R59, 0x10, RZ ;  /* 0x000000103b2d7819 */ /* 0x000fe200000006ff */
[----:B------:R-:W-:Y:S01]  /*6fc0*/  FFMA R11, R41, R42, R11 ;  /* 0x0000002a290b7223 */ /* 0x000fe2000000000b */
[----:B------:R-:W-:Y:S01]  /*6fd0*/  LOP3.LUT R42, R56, 0xffff0000, RZ, 0xc0, !PT ;  /* 0xffff0000382a7812 */ /* 0x000fe200078ec0ff */
[C---:B------:R-:W-:Y:S01]  /*6fe0*/  FMUL R8, R38.reuse, R12 ;  /* 0x0000000c26087220 */ /* 0x040fe20000400000 */
[----:B------:R-:W-:Y:S01]  /*6ff0*/  F2FP.BF16.F32.PACK_AB R54, R5, R4 ;  /* 0x000000040536723e */ /* 0x000fe200000010ff */
[C---:B------:R-:W-:Y:S01]  /*7000*/  FMUL R9, R38.reuse, R13 ;  /* 0x0000000d26097220 */ /* 0x040fe20000400000 */
[----:B------:R-:W-:Y:S01]  /*7010*/  F2FP.BF16.F32.PACK_AB R55, R11, R6 ;  /* 0x000000060b37723e */ /* 0x000fe200000010ff */
[----:B------:R-:W-:Y:S01]  /*7020*/  FMUL R10, R38, R14 ;  /* 0x0000000e260a7220 */ /* 0x000fe20000400000 */
[----:B------:R-:W-:Y:S01]  /*7030*/  FFMA R8, R41, R40, R8 ;  /* 0x0000002829087223 */ /* 0x000fe20000000008 */
[----:B------:R-:W-:Y:S01]  /*7040*/  LOP3.LUT R40, R57, 0xffff0000, RZ, 0xc0, !PT ;  /* 0xffff000039287812 */ /* 0x000fe200078ec0ff */
[C---:B------:R-:W-:Y:S01]  /*7050*/  FFMA R9, R41.reuse, R42, R9 ;  /* 0x0000002a29097223 */ /* 0x040fe20000000009 */
[----:B------:R-:W-:Y:S01]  /*7060*/  LOP3.LUT R42, R58, 0xffff0000, RZ, 0xc0, !PT ;  /* 0xffff00003a2a7812 */ /* 0x000fe200078ec0ff */
[----:B------:R-:W-:Y:S01]  /*7070*/  FMUL R15, R38, R15 ;  /* 0x0000000f260f7220 */ /* 0x000fe20000400000 */
[----:B------:R-:W-:Y:S01]  /*7080*/  FFMA R10, R41, R43, R10 ;  /* 0x0000002b290a7223 */ /* 0x000fe2000000000a */
[----:B------:R-:W-:Y:S01]  /*7090*/  SHF.L.U32 R43, R58, 0x10, RZ ;  /* 0x000000103a2b7819 */ /* 0x000fe200000006ff */
[C---:B------:R-:W-:Y:S01]  /*70a0*/  FMUL R12, R38.reuse, R16 ;  /* 0x00000010260c7220 */ /* 0x040fe20000400000 */
[----:B------:R-:W-:Y:S01]  /*70b0*/  F2FP.BF16.F32.PACK_AB R60, R9, R8 ;  /* 0x00000008093c723e */ /* 0x000fe200000010ff */
[----:B------:R-:W-:Y:S01]  /*70c0*/  FFMA R15, R41, R40, R15 ;  /* 0x00000028290f7223 */ /* 0x000fe2000000000f */
[----:B------:R-:W-:Y:S01]  /*70d0*/  LOP3.LUT R40, R59, 0xffff0000, RZ, 0xc0, !PT ;  /* 0xffff00003b287812 */ /* 0x000fe200078ec0ff */
[C---:B------:R-:W-:Y:S01]  /*70e0*/  FMUL R13, R38.reuse, R17 ;  /* 0x00000011260d7220 */ /* 0x040fe20000400000 */
[C---:B------:R-:W-:Y:S01]  /*70f0*/  FMUL R14, R38.reuse, R18 ;  /* 0x00000012260e7220 */ /* 0x040fe20000400000 */
[----:B------:R-:W-:Y:S01]  /*7100*/  FMUL R19, R38, R19 ;  /* 0x0000001326137220 */ /* 0x000fe20000400000 */
[----:B------:R-:W-:Y:S01]  /*7110*/  F2FP.BF16.F32.PACK_AB R61, R15, R10 ;  /* 0x0000000a0f3d723e */ /* 0x000fe200000010ff */
[C---:B------:R-:W-:Y:S01]  /*7120*/  FFMA R12, R41.reuse, R43, R12 ;  /* 0x0000002b290c7223 */ /* 0x040fe2000000000c */
[C---:B------:R-:W-:Y:S01]  /*7130*/  SHF.L.U32 R43, R64.reuse, 0x10, RZ ;  /* 0x00000010402b7819 */ /* 0x040fe200000006ff */
[----:B------:R-:W-:Y:S01]  /*7140*/  FFMA R13, R41, R42, R13 ;  /* 0x0000002a290d7223 */ /* 0x000fe2000000000d */
[----:B------:R-:W-:Y:S01]  /*7150*/  LOP3.LUT R42, R65, 0xffff0000, RZ, 0xc0, !PT ;  /* 0xffff0000412a7812 */ /* 0x000fe200078ec0ff */
[----:B------:R-:W-:Y:S01]  /*7160*/  FFMA R14, R41, R45, R14 ;  /* 0x0000002d290e7223 */ /* 0x000fe2000000000e */
[----:B------:R-:W-:Y:S01]  /*7170*/  SHF.L.U32 R45, R65, 0x10, RZ ;  /* 0x00000010412d7819 */ /* 0x000fe200000006ff */
[----:B------:R1:W-:Y:S01]  /*7180*/  STS.128 [R84], R52 ;  /* 0x0000003454007388 */ /* 0x0003e20000000c00 */
[----:B------:R-:W-:Y:S01]  /*7190*/  F2FP.BF16.F32.PACK_AB R62, R13, R12 ;  /* 0x0000000c0d3e723e */ /* 0x000fe200000010ff */
[----:B------:R-:W-:Y:S01]  /*71a0*/  FFMA R19, R41, R40, R19 ;  /* 0x0000002829137223 */ /* 0x000fe20000000013 */
[----:B------:R-:W-:Y:S01]  /*71b0*/  LOP3.LUT R40, R64, 0xffff0000, RZ, 0xc0, !PT ;  /* 0xffff000040287812 */ /* 0x000fe200078ec0ff */
[C---:B------:R-:W-:Y:S01]  /*71c0*/  FMUL R16, R38.reuse, R20 ;  /* 0x0000001426107220 */ /* 0x040fe20000400000 */
[C---:B------:R-:W-:Y:S01]  /*71d0*/  FMUL R17, R38.reuse, R21 ;  /* 0x0000001526117220 */ /* 0x040fe20000400000 */
[C---:B------:R-:W-:Y:S01]  /*71e0*/  FMUL R18, R38.reuse, R22 ;  /* 0x0000001626127220 */ /* 0x040fe20000400000 */
[----:B------:R-:W-:Y:S01]  /*71f0*/  F2FP.BF16.F32.PACK_AB R63, R19, R14 ;  /* 0x0000000e133f723e */ /* 0x000fe200000010ff */
[----:B------:R-:W-:Y:S01]  /*7200*/  FMUL R23, R38, R23 ;  /* 0x0000001726177220 */ /* 0x000fe20000400000 */
[----:B------:R-:W-:Y:S01]  /*7210*/  FFMA R16, R41, R43, R16 ;  /* 0x0000002b29107223 */ /* 0x000fe20000000010 */
[----:B------:R-:W-:Y:S01]  /*7220*/  SHF.L.U32 R43, R67, 0x10, RZ ;  /* 0x00000010432b7819 */ /* 0x000fe200000006ff */
[C---:B------:R-:W-:Y:S01]  /*7230*/  FFMA R17, R41.reuse, R40, R17 ;  /* 0x0000002829117223 */ /* 0x040fe20000000011 */
[----:B------:R1:W-:Y:S01]  /*7240*/  STS.128 [R100+0x10], R60 ;  /* 0x0000103c64007388 */ /* 0x0003e20000000c00 */
        /* <DEDUP_REMOVED lines=8> */
[C---:B------:R-:W-:Y:S01]  /*72d0*/  FMUL R22, R38.reuse, R26 ;  /* 0x0000001a26167220 */ /* 0x040fe20000400000 */
[----:B------:R-:W-:Y:S01]  /*72e0*/  FFMA R20, R41, R40, R20 ;  /* 0x0000002829147223 */ /* 0x000fe20000000014 */
[----:B------:R-:W-:Y:S01]  /*72f0*/  LOP3.LUT R40, R67, 0xffff0000, RZ, 0xc0, !PT ;  /* 0xffff000043287812 */ /* 0x000fe200078ec0ff */
[C---:B------:R-:W-:Y:S01]  /*7300*/  FFMA R21, R41.reuse, R42, R21 ;  /* 0x0000002a29157223 */ /* 0x040fe20000000015 */
[C---:B------:R-:W-:Y:S01]  /*7310*/  FFMA R22, R41.reuse, R43, R22 ;  /* 0x0000002b29167223 */ /* 0x040fe20000000016 */
[----:B------:R-:W-:Y:S01]  /*7320*/  FMUL R27, R38, R27 ;  /* 0x0000001b261b7220 */ /* 0x000fe20000400000 */
[----:B------:R-:W-:Y:S01]  /*7330*/  SHF.L.U32 R43, R72, 0x10, RZ ;  /* 0x00000010482b7819 */ /* 0x000fe200000006ff */
[----:B------:R-:W-:Y:S01]  /*7340*/  FMUL R24, R38, R28 ;  /* 0x0000001c26187220 */ /* 0x000fe20000400000 */
[----:B------:R-:W-:Y:S01]  /*7350*/  LOP3.LUT R42, R72, 0xffff0000, RZ, 0xc0, !PT ;  /* 0xffff0000482a7812 */ /* 0x000fe200078ec0ff */
[C---:B------:R-:W-:Y:S01]  /*7360*/  FMUL R25, R38.reuse, R29 ;  /* 0x0000001d26197220 */ /* 0x040fe20000400000 */
[C---:B------:R-:W-:Y:S01]  /*7370*/  FMUL R26, R38.reuse, R30 ;  /* 0x0000001e261a7220 */ /* 0x040fe20000400000 */
[C---:B------:R-:W-:Y:S01]  /*7380*/  FFMA R27, R41.reuse, R40, R27 ;  /* 0x00000028291b7223 */ /* 0x040fe2000000001b */
[----:B------:R-:W-:Y:S01]  /*7390*/  FFMA R24, R41, R43, R24 ;  /* 0x0000002b29187223 */ /* 0x000fe20000000018 */
[----:B------:R-:W-:Y:S01]  /*73a0*/  LOP3.LUT R40, R73, 0xffff0000, RZ, 0xc0, !PT ;  /* 0xffff000049287812 */ /* 0x000fe200078ec0ff */
[C---:B------:R-:W-:Y:S01]  /*73b0*/  FFMA R25, R41.reuse, R42, R25 ;  /* 0x0000002a29197223 */ /* 0x040fe20000000019 */
[----:B------:R-:W-:Y:S01]  /*73c0*/  FMUL R31, R38, R31 ;  /* 0x0000001f261f7220 */ /* 0x000fe20000400000 */
[----:B------:R-:W-:Y:S01]  /*73d0*/  SHF.L.U32 R43, R74, 0x10, RZ ;  /* 0x000000104a2b7819 */ /* 0x000fe200000006ff */
[----:B------:R-:W-:Y:S01]  /*73e0*/  FFMA R26, R41, R45, R26 ;  /* 0x0000002d291a7223 */ /* 0x000fe2000000001a */
[----:B------:R-:W-:Y:S01]  /*73f0*/  FMUL R28, R38, R32 ;  /* 0x00000020261c7220 */ /* 0x000fe20000400000 */
[----:B------:R-:W-:Y:S01]  /*7400*/  LOP3.LUT R42, R74, 0xffff0000, RZ, 0xc0, !PT ;  /* 0xffff00004a2a7812 */ /* 0x000fe200078ec0ff */
[C---:B------:R-:W-:Y:S01]  /*7410*/  FMUL R29, R38.reuse, R33 ;  /* 0x00000021261d7220 */ /* 0x040fe20000400000 */
[----:B------:R-:W-:Y:S01]  /*7420*/  SHF.L.U32 R45, R75, 0x10, RZ ;  /* 0x000000104b2d7819 */ /* 0x000fe200000006ff */
[C---:B------:R-:W-:Y:S01]  /*7430*/  FMUL R30, R38.reuse, R34 ;  /* 0x00000022261e7220 */ /* 0x040fe20000400000 */
[----:B------:R-:W-:Y:S01]  /*7440*/  FFMA R31, R41, R40, R31 ;  /* 0x00000028291f7223 */ /* 0x000fe2000000001f */
[----:B------:R-:W-:Y:S01]  /*7450*/  FMUL R35, R38, R35 ;  /* 0x0000002326237220 */ /* 0x000fe20000400000 */
[----:B------:R-:W-:Y:S01]  /*7460*/  F2FP.BF16.F32.PACK_AB R109, R23, R18 ;  /* 0x00000012176d723e */ /* 0x000fe200000010ff */
[----:B------:R-:W-:Y:S01]  /*7470*/  FFMA R28, R41, R43, R28 ;  /* 0x0000002b291c7223 */ /* 0x000fe2000000001c */
[----:B------:R-:W-:Y:S01]  /*7480*/  F2FP.BF16.F32.PACK_AB R110, R21, R20 ;  /* 0x00000014156e723e */ /* 0x000fe200000010ff */
[----:B------:R-:W-:Y:S01]  /*7490*/  FFMA R29, R41, R42, R29 ;  /* 0x0000002a291d7223 */ /* 0x000fe2000000001d */
[----:B------:R-:W-:Y:S01]  /*74a0*/  F2FP.BF16.F32.PACK_AB R111, R27, R22 ;  /* 0x000000161b6f723e */ /* 0x000fe200000010ff */
[C---:B------:R-:W-:Y:S01]  /*74b0*/  FFMA R30, R41.reuse, R45, R30 ;  /* 0x0000002d291e7223 */ /* 0x040fe2000000001e */
[----:B------:R-:W-:Y:S01]  /*74c0*/  FFMA R35, R41, R44, R35 ;  /* 0x0000002c29237223 */ /* 0x000fe20000000023 */
[----:B------:R-:W-:Y:S02]  /*74d0*/  F2FP.BF16.F32.PACK_AB R112, R25, R24 ;  /* 0x000000181970723e */ /* 0x000fe400000010ff */
[----:B------:R1:W-:Y:S01]  /*74e0*/  STS.128 [R98+0x20], R108 ;  /* 0x0000206c62007388 */ /* 0x0003e20000000c00 */
[----:B------:R-:W-:Y:S02]  /*74f0*/  F2FP.BF16.F32.PACK_AB R113, R31, R26 ;  /* 0x0000001a1f71723e */ /* 0x000fe400000010ff */
[----:B------:R-:W-:Y:S02]  /*7500*/  F2FP.BF16.F32.PACK_AB R114, R29, R28 ;  /* 0x0000001c1d72723e */ /* 0x000fe400000010ff */
[----:B------:R-:W-:Y:S05]  /*7510*/  F2FP.BF16.F32.PACK_AB R115, R35, R30 ;  /* 0x0000001e2373723e */ /* 0x000fea00000010ff */
[----:B------:R1:W-:Y:S01]  /*7520*/  STS.128 [R106+0x30], R112 ;  /* 0x000030706a007388 */ /* 0x0003e20000000c00 */
[----:B------:R-:W-:Y:S01]  /*7530*/  @!PT LDS RZ, [RZ] ;  /* 0x00000000fffff984 */ /* 0x000fe20000000800 */
[----:B------:R-:W-:Y:S01]  /*7540*/  @!PT LDS RZ, [RZ] ;  /* 0x00000000fffff984 */ /* 0x000fe20000000800 */
[----:B------:R-:W-:Y:S01]  /*7550*/  @!PT LDS RZ, [RZ] ;  /* 0x00000000fffff984 */ /* 0x000fe20000000800 */
[----:B------:R-:W-:Y:S01]  /*7560*/  @!PT LDS RZ, [RZ] ;  /* 0x00000000fffff984 */ /* 0x000fe20000000800 */
[----:B------:R3:W-:Y:S07]  /*7570*/  MEMBAR.ALL.CTA ;  /* 0x0000000000007992 */ /* 0x0007ee0000008000 */
[----:B---3--:R-:W3:Y:S02]  /*7580*/  FENCE.VIEW.ASYNC.S ;  /* 0x00000000000073c6 */ /* 0x008ee40000000000 */
[----:B---3--:R-:W-:Y:S06]  /*7590*/  BAR.SYNC.DEFER_BLOCKING 0x1, 0x80 ;  /* 0x0042000000007b1d */ /* 0x008fec0000010000 */
[----:B------:R-:W-:Y:S05]  /*75a0*/  @P0 BRA `(.L_x_114) ;  /* 0x0000000000300947 */ /* 0x000fea0003800000 */
[----:B------:R-:W3:Y:S01]  /*75b0*/  LDCU.64 UR6, c[0x0][0x348] ;  /* 0x00006900ff0677ac */ /* 0x000ee20008000a00 */
[----:B------:R-:W-:Y:S02]  /*75c0*/  R2UR UR42, R102 ;  /* 0x00000000662a72ca */ /* 0x000fe400000e0000 */
[----:B------:R-:W-:Y:S01]  /*75d0*/  R2UR UR43, R99 ;  /* 0x00000000632b72ca */ /* 0x000fe200000e0000 */
[----:B------:R-:W-:Y:S01]  /*75e0*/  UIADD3 UR4, UPT, UPT, UR49, 0x200, URZ ;  /* 0x0000020031047890 */ /* 0x000fe2000fffe0ff */
[----:B------:R-:W-:Y:S05]  /*75f0*/  R2UR UR44, R101 ;  /* 0x00000000652c72ca */ /* 0x000fea00000e0000 */
[----:B------:R-:W-:Y:S05]  /*7600*/  IMAD.U32 R80, RZ, RZ, UR4 ;  /* 0x00000004ff507e24 */ /* 0x000fea000f8e00ff */
[----:B------:R-:W-:Y:S01]  /*7610*/  R2UR UR40, R80 ;  /* 0x00000000502872ca */ /* 0x000fe200000e0000 */
[----:B---3--:R-:W-:Y:S04]  /*7620*/  UIADD3 UR4, UP0, UPT, UR6, 0x680, URZ ;  /* 0x0000068006047890 */ /* 0x008fe8000ff1e0ff */
[----:B------:R-:W-:Y:S09]  /*7630*/  UIADD3.X UR5, UPT, UPT, URZ, UR7, URZ, UP0, !UPT ;  /* 0x00000007ff057290 */ /* 0x000ff200087fe4ff */
[----:B------:R3:W-:Y:S01]  /*7640*/  UTMASTG.4D.IM2COL [UR40], [UR4] ;  /* 0x00000028040073b5 */ /* 0x0007e20008058000 */
[----:B------:R0:W-:Y:S01]  /*7650*/  UTMACMDFLUSH ;  /* 0x00000000000079b7 */ /* 0x0001e20000000000 */
[----:B---3--:R-:W-:Y:S04]  /*7660*/  DEPBAR.LE SB0, 0x1 ;  /* 0x000080400000791a */ /* 0x008fe80000000000 */
.L_x_114:
[----:B------:R-:W-:Y:S05]  /*7670*/  BSYNC.RECONVERGENT B0 ;  /* 0x0000000000007941 */ /* 0x000fea0003800200 */
.L_x_113:
[----:B------:R-:W-:Y:S01]  /*7680*/  BAR.SYNC.DEFER_BLOCKING 0x1, 0x80 ;  /* 0x0042000000007b1d */ /* 0x000fe20000010000 */
[----:B------:R-:W-:Y:S01]  /*7690*/  ISETP.NE.AND P1, PT, R104, RZ, PT ;  /* 0x000000ff6800720c */ /* 0x000fe20003f25270 */
[----:B------:R-:W-:Y:S01]  /*76a0*/  UISETP.NE.AND UP0, UPT, UR53, URZ, UPT ;  /* 0x000000ff3500728c */ /* 0x000fe2000bf05270 */
[----:B------:R-:W-:Y:S11]  /*76b0*/  LEA R3, R47, UR49, 0x3 ;  /* 0x000000312f037c11 */ /* 0x000ff6000f8e18ff */
[----:B------:R-:W-:Y:S01]  /*76c0*/  @P1 SHF.L.U32 R4, R83, 0x1f, RZ ;  /* 0x0000001f53041819 */ /* 0x000fe200000006ff */
[----:B------:R-:W-:Y:S06]  /*76d0*/  BRA.U !UP0, `(.L_x_115) ;  /* 0x0000000108247547 */ /* 0x000fec000b800000 */
[----:B------:R-:W3:Y:S01]  /*76e0*/  S2R R0, SR_CgaCtaId ;  /* 0x0000000000007919 */ /* 0x000ee20000008800 */
[----:B------:R-:W-:Y:S01]  /*76f0*/  IMAD.U32 R2, RZ, RZ, UR50 ;  /* 0x00000032ff027e24 */ /* 0x000fe2000f8e00ff */
[----:B------:R-:W-:Y:S04]  /*7700*/  UIADD3 UR4, UPT, UPT, UR50, 0x1, URZ ;  /* 0x0000000132047890 */ /* 0x000fe8000fffe0ff */
[----:B------:R-:W-:Y:S01]  /*7710*/  @P1 LEA R2, R2, UR49, 0x3 ;  /* 0x0000003102021c11 */ /* 0x000fe2000f8e18ff */
[----:B------:R-:W-:Y:S04]  /*7720*/  UISETP.NE.AND UP0, UPT, UR4, 0x4, UPT ;  /* 0x000000040400788c */ /* 0x000fe8000bf05270 */
[----:B------:R-:W-:Y:S01]  /*7730*/  @P1 VIADD R5, R2, 0xa0 ;  /* 0x000000a002051836 */ /* 0x000fe20000000000 */
[----:B------:R-:W-:Y:S04]  /*7740*/  USEL UR50, UR4, URZ, UP0 ;  /* 0x000000ff04327287 */ /* 0x000fe80008000000 */
[----:B---3--:R-:W-:Y:S04]  /*7750*/  @P1 PRMT R0, R0, 0x654, R5 ;  /* 0x0000065400001816 */ /* 0x008fe80000000005 */
[----:B------:R3:W-:Y:S04]  /*7760*/  @P1 SYNCS.ARRIVE.TRANS64.RED.A1T0 RZ, [R0+URZ], RZ ;  /* 0x000000ff00ff19a7 */ /* 0x0007e800081004ff */
.L_x_115:
[----:B------:R-:W4:Y:S01]  /*7770*/  @P1 SYNCS.PHASECHK.TRANS64.TRYWAIT P0, [R3+URZ+0x80], R4 ;  /* 0x00008004030015a7 */ /* 0x000f2200080011ff */
[----:B------:R-:W-:Y:S01]  /*7780*/  BSSY B1, `(.L_x_116) ;  /* 0x0000016000017945 */ /* 0x000fe20003800000 */
[----:B----4-:R-:W-:Y:S03]  /*7790*/  @P1 SEL R46, RZ, 0x1, !P0 ;  /* 0x00000001ff2e1807 */ /* 0x010fe60004000000 */
[----:B------:R-:W-:Y:S05]  /*77a0*/  @!P1 BRA `(.L_x_117) ;  /* 0x00000000004c9947 */ /* 0x000fea0003800000 */
[----:B------:R-:W-:Y:S01]  /*77b0*/  ISETP.NE.AND P0, PT, R46, RZ, PT ;  /* 0x000000ff2e00720c */ /* 0x000fe20003f05270 */
[----:B------:R-:W-:Y:S01]  /*77c0*/  BSSY B0, `(.L_x_118) ;  /* 0x000000b000007945 */ /* 0x000fe20003800000 */
[----:B------:R-:W-:Y:S11]  /*77d0*/  ISETP.NE.AND P1, PT, R68, RZ, PT ;  /* 0x000000ff4400720c */ /* 0x000ff60003f25270 */
[----:B------:R-:W-:Y:S02]  /*77e0*/  @!UPT UIADD3 URZ, UPT, UPT, URZ, URZ, URZ ;  /* 0x000000fffffff290 */ /* 0x000fe4000fffe0ff */
[C---:B------:R-:W-:Y:S01]  /*77f0*/  @P1 IMAD R6, R47.reuse, 0x2000, R84 ;  /* 0x000020002f061824 */ /* 0x040fe200078e0254 */
[C---:B------:R-:W-:Y:S01]  /*7800*/  @P1 LEA R4, R47.reuse, R98, 0xd ;  /* 0x000000622f041211 */ /* 0x040fe200078e68ff */
[C---:B------:R-:W-:Y:S02]  /*7810*/  @P1 IMAD R5, R47.reuse, 0x2000, R100 ;  /* 0x000020002f051824 */ /* 0x040fe400078e0264 */
[----:B------:R-:W-:Y:S01]  /*7820*/  @P1 IMAD R2, R47, 0x2000, R106 ;  /* 0x000020002f021824 */ /* 0x000fe200078e026a */
[----:B------:R-:W-:Y:S06]  /*7830*/  @P0 BRA `(.L_x_119) ;  /* 0x00000000000c0947 */ /* 0x000fec0003800000 */
[----:B---3--:R-:W-:Y:S04]  /*7840*/  SHF.L.U32 R0, R83, 0x1f, RZ ;  /* 0x0000001f53007819 */ /* 0x008fe800000006ff */
[----:B------:R-:W3:Y:S02]  /*7850*/  SYNCS.PHASECHK.TRANS64.TRYWAIT P0, [R3+URZ+0x80], R0 ;  /* 0x00008000030075a7 */ /* 0x000ee400080011ff */
[----:B---3--:R-:W-:Y:S05]  /*7860*/  @!P0 BRA `(.L_x_120) ;  /* 0x0000003000c88947 */ /* 0x008fea0003800000 */
.L_x_119:
[----:B------:R-:W-:Y:S05]  /*7870*/  BSYNC B0 ;  /* 0x0000000000007941 */ /* 0x000fea0003800000 */
.L_x_118:
[----:B------:R-:W-:Y:S02]  /*7880*/  ISETP.NE.AND P0, PT, R68, RZ, PT ;  /* 0x000000ff4400720c */ /* 0x000fe40003f05270 */
[----:B------:R-:W-:Y:S11]  /*7890*/  IADD3 R47, PT, PT, R47, 0x1, RZ ;  /* 0x000000012f2f7810 */ /* 0x000ff60007ffe0ff */
[----:B------:R4:W1:Y:S04]  /*78a0*/  @P0 LDS.128 R48, [R6] ;  /* 0x0000000006300984 */ /* 0x0008680000000c00 */
[----:B------:R4:W1:Y:S04]  /*78b0*/  @P0 LDS.128 R56, [R5+0x10] ;  /* 0x0000100005380984 */ /* 0x0008680000000c00 */
[----:B------:R4:W1:Y:S04]  /*78c0*/  @P0 LDS.128 R64, [R4+0x20] ;  /* 0x0000200004400984 */ /* 0x0008680000000c00 */
[----:B------:R4:W1:Y:S02]  /*78d0*/  @P0 LDS.128 R72, [R2+0x30] ;  /* 0x0000300002480984 */ /* 0x0008640000000c00 */
.L_x_117:
[----:B------:R-:W-:Y:S05]  /*78e0*/  BSYNC B1 ;  /* 0x0000000000017941 */ /* 0x000fea0003800000 */
.L_x_116:
[----:B---3--:R-:W-:Y:S05]  /*78f0*/  VIADD R3, R39, 0x20 ;  /* 0x0000002027037836 */ /* 0x008fea0000000000 */
[----:B------:R-:W-:Y:S04]  /*7900*/  SHF.R.U32.HI R3, RZ, 0x15, R3 ;  /* 0x00000015ff037819 */ /* 0x000fe80000011603 */
[----:B------:R-:W-:Y:S11]  /*7910*/  LOP3.LUT P0, RZ, R3, 0x3, R88, 0x48, !PT ;  /* 0x0000000303ff7812 */ /* 0x000ff60007804858 */
[----:B------:R-:W-:Y:S02]  /*7920*/  @!UPT UIADD3 URZ, UPT, UPT, URZ, URZ, URZ ;  /* 0x000000fffffff290 */ /* 0x000fe4000fffe0ff */
[----:B------:R-:W-:Y:S05]  /*7930*/  @!P0 BRA `(.L_x_121) ;  /* 0x0000000000408947 */ /* 0x000fea0003800000 */
[----:B------:R-:W3:Y:S01]  /*7940*/  LDCU.64 UR8, c[0x4][0x70] ;  /* 0x01000e00ff0877ac */ /* 0x000ee20008000a00 */
[----:B------:R-:W-:Y:S01]  /*7950*/  MOV R3, 0x0 ;  /* 0x0000000000037802 */ /* 0x000fe20000000f00 */
[----:B------:R-:W-:Y:S02]  /*7960*/  HFMA2 R12, -RZ, RZ, 0, 5.9604644775390625e-08 ;  /* 0x00000001ff0c7431 */ /* 0x000fe400000001ff */
[----:B------:R-:W-:Y:S02]  /*7970*/  IMAD.MOV.U32 R8, RZ, RZ, 0x192 ;  /* 0x00000192ff087424 */ /* 0x000fe400078e00ff */
[----:B------:R-:W-:Y:S01]  /*7980*/  IMAD.MOV.U32 R13, RZ, RZ, RZ ;  /* 0x000000ffff0d7224 */ /* 0x000fe200078e00ff */
[----:B------:R-:W5:Y:S01]  /*7990*/  LDCU.64 UR6, c[0x4][0x78] ;  /* 0x01000f00ff0677ac */ /* 0x000f620008000a00 */
[----:B----4-:R-:W4:Y:S01]  /*79a0*/  LDC.64 R2, c[0x4][R3] ;  /* 0x0100000003027b82 */ /* 0x010f220000000a00 */
[----:B------:R-:W2:Y:S01]  /*79b0*/  LDCU.64 UR4, c[0x4][0x10] ;  /* 0x01000200ff0477ac */ /* 0x000ea20008000a00 */
[----:B---3--:R-:W-:Y:S01]  /*79c0*/  MOV R5, UR9 ;  /* 0x0000000900057c02 */ /* 0x008fe20008000f00 */
[----:B------:R-:W-:Y:S01]  /*79d0*/  IMAD.U32 R4, RZ, RZ, UR8 ;  /* 0x00000008ff047e24 */ /* 0x000fe2000f8e00ff */
[----:B-----5:R-:W-:Y:S01]  /*79e0*/  MOV R7, UR7 ;  /* 0x0000000700077c02 */ /* 0x020fe20008000f00 */
[----:B------:R-:W-:Y:S01]  /*79f0*/  IMAD.U32 R6, RZ, RZ, UR6 ;  /* 0x00000006ff067e24 */ /* 0x000fe2000f8e00ff */
[----:B--2---:R-:W-:Y:S01]  /*7a00*/  MOV R11, UR5 ;  /* 0x00000005000b7c02 */ /* 0x004fe20008000f00 */
[----:B------:R-:W-:Y:S02]  /*7a10*/  IMAD.U32 R10, RZ, RZ, UR4 ;  /* 0x00000004ff0a7e24 */ /* 0x000fe4000f8e00ff */
[----:B------:R-:W-:Y:S07]  /*7a20*/  LEPC R20, `(.L_x_121) ;  /* 0x000000001014794e */ /* 0x000fee0000000000 */
[----:B-1--4-:R-:W-:Y:S05]  /*7a30*/  CALL.ABS.NOINC R2 ;  /* 0x0000000002007343 */ /* 0x012fea0003c00000 */
.L_x_121:
[C---:B-1----:R-:W-:Y:S01]  /*7a40*/  SHF.L.U32 R40, R48.reuse, 0x10, RZ ;  /* 0x0000001030287819 */ /* 0x042fe200000006ff */
[----:B------:R-:W-:Y:S05]  /*7a50*/  WARPSYNC.ALL ;  /* 0x0000000000007948 */ /* 0x000fea0003800000 */
[----:B------:R-:W-:Y:S01]  /*7a60*/  R2UR UR4, R39 ;  /* 0x00000000270472ca */ /* 0x000fe200000e0000 */
[----:B------:R-:W1:Y:S01]  /*7a70*/  S2R R107, SR_CgaCtaId ;  /* 0x00000000006b7919 */ /* 0x000e620000008800 */
[----:B------:R-:W-:Y:S01]  /*7a80*/  LOP3.LUT R43, R48, 0xffff0000, RZ, 0xc0, !PT ;  /* 0xffff0000302b7812 */ /* 0x000fe200078ec0ff */
[----:B------:R-:W-:Y:S01]  /*7a90*/  BSSY.RECONVERGENT B0, `(.L_x_122) ;  /* 0x000008f000007945 */ /* 0x000fe20003800200 */
[----:B------:R-:W-:Y:S02]  /*7aa0*/  LOP3.LUT R42, R49, 0xffff0000, RZ, 0xc0, !PT ;  /* 0xffff0000312a7812 */ /* 0x000fe400078ec0ff */
[----:B------:R-:W-:Y:S02]  /*7ab0*/  LOP3.LUT R44, R50, 0xffff0000, RZ, 0xc0, !PT ;  /* 0xffff0000322c7812 */ /* 0x000fe400078ec0ff */
[----:B------:R-:W-:Y:S02]  /*7ac0*/  SHF.L.U32 R45, R59, 0x10, RZ ;  /* 0x000000103b2d7819 */ /* 0x000fe400000006ff */
[----:B------:R-:W-:Y:S02]  /*7ad0*/  ISETP.NE.AND P6, PT, R104, RZ, PT ;  /* 0x000000ff6800720c */ /* 0x000fe40003fc5270 */
[----:B------:R-:W-:Y:S01]  /*7ae0*/  ISETP.NE.AND P0, PT, R86, RZ, PT ;  /* 0x000000ff5600720c */ /* 0x000fe20003f05270 */
[----:B----4-:R-:W3:Y:S01]  /*7af0*/  LDTM.x32 R4, tmem[UR4+0x20] ;  /* 0x00002004000479ee */ /* 0x010ee200082c0000 */
[----:B------:R-:W-:Y:S02]  /*7b00*/  MOV R69, UR50 ;  /* 0x0000003200457c02 */ /* 0x000fe40008000f00 */
[----:B------:R-:W-:Y:S07]  /*7b10*/  LEA R70, R47, UR49, 0x3 ;  /* 0x000000312f467c11 */ /* 0x000fee000f8e18ff */
[----:B------:R-:W-:Y:S04]  /*7b20*/  @P6 LEA R69, R69, UR49, 0x3 ;  /* 0x0000003145456c11 */ /* 0x000fe8000f8e18ff */
[----:B------:R-:W-:Y:S02]  /*7b30*/  @P6 IADD3 R112, PT, PT, R69, 0xa0, RZ ;  /* 0x000000a045706810 */ /* 0x000fe40007ffe0ff */
[----:B------:R-:W-:Y:S02]  /*7b40*/  @P6 SHF.L.U32 R69, R83, 0x1f, RZ ;  /* 0x0000001f53456819 */ /* 0x000fe400000006ff */
[----:B-1----:R-:W-:Y:S01]  /*7b50*/  @P6 PRMT R112, R107, 0x654, R112 ;  /* 0x000006546b706816 */ /* 0x002fe20000000070 */
[C---:B---3--:R-:W-:Y:S01]  /*7b60*/  FMUL R0, R38.reuse, R4 ;  /* 0x0000000426007220 */ /* 0x048fe20000400000 */
[C---:B------:R-:W-:Y:S01]  /*7b70*/  FMUL R2, R38.reuse, R5 ;  /* 0x0000000526027220 */ /* 0x040fe20000400000 */
[C---:B------:R-:W-:Y:S01]  /*7b80*/  FMUL R3, R38.reuse, R6 ;  /* 0x0000000626037220 */ /* 0x040fe20000400000 */
[C---:B------:R-:W-:Y:S01]  /*7b90*/  FMUL R7, R38.reuse, R7 ;  /* 0x0000000726077220 */ /* 0x040fe20000400000 */
[----:B------:R-:W-:Y:S01]  /*7ba0*/  FFMA R0, R41, R40, R0 ;  /* 0x0000002829007223 */ /* 0x000fe20000000000 */
[----:B------:R-:W-:Y:S01]  /*7bb0*/  SHF.L.U32 R40, R49, 0x10, RZ ;  /* 0x0000001031287819 */ /* 0x000fe200000006ff */
[----:B------:R-:W-:Y:S01]  /*7bc0*/  FFMA R2, R41, R43, R2 ;  /* 0x0000002b29027223 */ /* 0x000fe20000000002 */
[----:B------:R-:W-:Y:S01]  /*7bd0*/  SHF.L.U32 R43, R51, 0x10, RZ ;  /* 0x00000010332b7819 */ /* 0x000fe200000006ff */
[C---:B------:R-:W-:Y:S01]  /*7be0*/  FMUL R4, R38.reuse, R8 ;  /* 0x0000000826047220 */ /* 0x040fe20000400000 */
[----:B------:R-:W-:Y:S01]  /*7bf0*/  FMUL R5, R38, R9 ;  /* 0x0000000926057220 */ /* 0x000fe20000400000 */
[C---:B------:R-:W-:Y:S01]  /*7c00*/  FFMA R3, R41.reuse, R40, R3 ;  /* 0x0000002829037223 */ /* 0x040fe20000000003 */
[----:B------:R-:W-:Y:S01]  /*7c10*/  SHF.L.U32 R40, R50, 0x10, RZ ;  /* 0x0000001032287819 */ /* 0x000fe200000006ff */
[----:B------:R-:W-:Y:S01]  /*7c20*/  FFMA R7, R41, R42, R7 ;  /* 0x0000002a29077223 */ /* 0x000fe20000000007 */
[----:B------:R-:W-:Y:S01]  /*7c30*/  LOP3.LUT R42, R51, 0xffff0000, RZ, 0xc0, !PT ;  /* 0xffff0000332a7812 */ /* 0x000fe200078ec0ff */
[----:B------:R-:W-:Y:S01]  /*7c40*/  FMUL R6, R38, R10 ;  /* 0x0000000a26067220 */ /* 0x000fe20000400000 */
[----:B------:R-:W-:Y:S01]  /*7c50*/  F2FP.BF16.F32.PACK_AB R52, R2, R0 ;  /* 0x000000000234723e */ /* 0x000fe200000010ff */
        /* <DEDUP_REMOVED lines=18> */
[C---:B------:R-:W-:Y:S01]  /*7d80*/  LOP3.LUT R42, R58.reuse, 0xffff0000, RZ, 0xc0, !PT ;  /* 0xffff00003a2a7812 */ /* 0x040fe200078ec0ff */
[----:B------:R-:W-:Y:S01]  /*7d90*/  FFMA R10, R41, R43, R10 ;  /* 0x0000002b290a7223 */ /* 0x000fe2000000000a */
[----:B------:R-:W-:Y:S01]  /*7da0*/  SHF.L.U32 R43, R58, 0x10, RZ ;  /* 0x000000103a2b7819 */ /* 0x000fe200000006ff */
[C---:B------:R-:W-:Y:S01]  /*7db0*/  FMUL R15, R38.reuse, R15 ;  /* 0x0000000f260f7220 */ /* 0x040fe20000400000 */
[----:B------:R-:W-:Y:S01]  /*7dc0*/  F2FP.BF16.F32.PACK_AB R60, R9, R8 ;  /* 0x00000008093c723e */ /* 0x000fe200000010ff */
[C---:B------:R-:W-:Y:S01]  /*7dd0*/  FMUL R12, R38.reuse, R16 ;  /* 0x00000010260c7220 */ /* 0x040fe20000400000 */
[----:B------:R-:W-:Y:S01]  /*7de0*/  FMUL R13, R38, R17 ;  /* 0x00000011260d7220 */ /* 0x000fe20000400000 */
[----:B------:R-:W-:Y:S01]  /*7df0*/  FFMA R15, R41, R40, R15 ;  /* 0x00000028290f7223 */ /* 0x000fe2000000000f */
[----:B------:R-:W-:Y:S01]  /*7e00*/  LOP3.LUT R40, R59, 0xffff0000, RZ, 0xc0, !PT ;  /* 0xffff00003b287812 */ /* 0x000fe200078ec0ff */
[----:B------:R-:W-:Y:S01]  /*7e10*/  FFMA R12, R41, R43, R12 ;  /* 0x0000002b290c7223 */ /* 0x000fe2000000000c */
[----:B------:R-:W-:Y:S01]  /*7e20*/  SHF.L.U32 R43, R64, 0x10, RZ ;  /* 0x00000010402b7819 */ /* 0x000fe200000006ff */
[----:B------:R-:W-:Y:S01]  /*7e30*/  FMUL R14, R38, R18 ;  /* 0x00000012260e7220 */ /* 0x000fe20000400000 */
[----:B------:R-:W-:Y:S01]  /*7e40*/  F2FP.BF16.F32.PACK_AB R61, R15, R10 ;  /* 0x0000000a0f3d723e */ /* 0x000fe200000010ff */
[----:B------:R1:W-:Y:S01]  /*7e50*/  STS.128 [R84+0x2000], R52 ;  /* 0x0020003454007388 */ /* 0x0003e20000000c00 */
[----:B------:R-:W-:Y:S01]  /*7e60*/  FFMA R13, R41, R42, R13 ;  /* 0x0000002a290d7223 */ /* 0x000fe2000000000d */
[----:B------:R-:W-:Y:S01]  /*7e70*/  LOP3.LUT R42, R64, 0xffff0000, RZ, 0xc0, !PT ;  /* 0xffff0000402a7812 */ /* 0x000fe200078ec0ff */
[C---:B------:R-:W-:Y:S01]  /*7e80*/  FMUL R19, R38.reuse, R19 ;  /* 0x0000001326137220 */ /* 0x040fe20000400000 */
[C---:B------:R-:W-:Y:S01]  /*7e90*/  FMUL R16, R38.reuse, R20 ;  /* 0x0000001426107220 */ /* 0x040fe20000400000 */
[C---:B------:R-:W-:Y:S01]  /*7ea0*/  FMUL R17, R38.reuse, R21 ;  /* 0x0000001526117220 */ /* 0x040fe20000400000 */
[----:B------:R-:W-:Y:S01]  /*7eb0*/  F2FP.BF16.F32.PACK_AB R62, R13, R12 ;  /* 0x0000000c0d3e723e */ /* 0x000fe200000010ff */
[----:B------:R-:W-:Y:S01]  /*7ec0*/  FFMA R14, R41, R45, R14 ;  /* 0x0000002d290e7223 */ /* 0x000fe2000000000e */
[----:B------:R-:W-:Y:S01]  /*7ed0*/  SHF.L.U32 R45, R65, 0x10, RZ ;  /* 0x00000010412d7819 */ /* 0x000fe200000006ff */
[----:B------:R-:W-:Y:S01]  /*7ee0*/  FFMA R19, R41, R40, R19 ;  /* 0x0000002829137223 */ /* 0x000fe20000000013 */
[----:B------:R-:W-:Y:S01]  /*7ef0*/  LOP3.LUT R40, R65, 0xffff0000, RZ, 0xc0, !PT ;  /* 0xffff000041287812 */ /* 0x000fe200078ec0ff */
[----:B------:R-:W-:Y:S01]  /*7f00*/  FFMA R16, R41, R43, R16 ;  /* 0x0000002b29107223 */ /* 0x000fe20000000010 */
[----:B------:R-:W-:Y:S01]  /*7f10*/  SHF.L.U32 R43, R67, 0x10, RZ ;  /* 0x00000010432b7819 */ /* 0x000fe200000006ff */
[C---:B------:R-:W-:Y:S01]  /*7f20*/  FMUL R18, R38.reuse, R22 ;  /* 0x0000001626127220 */ /* 0x040fe20000400000 */
[----:B------:R-:W-:Y:S01]  /*7f30*/  F2FP.BF16.F32.PACK_AB R63, R19, R14 ;  /* 0x0000000e133f723e */ /* 0x000fe200000010ff */
[C---:B------:R-:W-:Y:S01]  /*7f40*/  FFMA R17, R41.reuse, R42, R17 ;  /* 0x0000002a29117223 */ /* 0x040fe20000000011 */
[----:B------:R-:W-:Y:S01]  /*7f50*/  FMUL R23, R38, R23 ;  /* 0x0000001726177220 */ /* 0x000fe20000400000 */
[----:B------:R-:W-:Y:S01]  /*7f60*/  SHF.L.U32 R42, R66, 0x10, RZ ;  /* 0x00000010422a7819 */ /* 0x000fe200000006ff */
[----:B------:R-:W-:Y:S01]  /*7f70*/  FMUL R20, R38, R24 ;  /* 0x0000001826147220 */ /* 0x000fe20000400000 */
[----:B------:R3:W-:Y:S01]  /*7f80*/  STS.128 [R100+0x2010], R60 ;  /* 0x0020103c64007388 */ /* 0x0007e20000000c00 */
[----:B------:R-:W-:Y:S01]  /*7f90*/  FFMA R18, R41, R45, R18 ;  /* 0x0000002d29127223 */ /* 0x000fe20000000012 */
[----:B------:R-:W-:Y:S01]  /*7fa0*/  SHF.L.U32 R45, R75, 0x10, RZ ;  /* 0x000000104b2d7819 */ /* 0x000fe200000006ff */
[C---:B------:R-:W-:Y:S01]  /*7fb0*/  FFMA R23, R41.reuse, R40, R23 ;  /* 0x0000002829177223 */ /* 0x040fe20000000017 */
[----:B------:R-:W-:Y:S01]  /*7fc0*/  LOP3.LUT R40, R66, 0xffff0000, RZ, 0xc0, !PT ;  /* 0xffff000042287812 */ /* 0x000fe200078ec0ff */
[----:B------:R-:W-:Y:S01]  /*7fd0*/  FFMA R20, R41, R42, R20 ;  /* 0x0000002a29147223 */ /* 0x000fe20000000014 */
[----:B------:R-:W-:Y:S01]  /*7fe0*/  LOP3.LUT R42, R67, 0xffff0000, RZ, 0xc0, !PT ;  /* 0xffff0000432a7812 */ /* 0x000fe200078ec0ff */
[C---:B------:R-:W-:Y:S01]  /*7ff0*/  FMUL R21, R38.reuse, R25 ;  /* 0x0000001926157220 */ /* 0x040fe20000400000 */
[C---:B------:R-:W-:Y:S01]  /*8000*/  FMUL R22, R38.reuse, R26 ;  /* 0x0000001a26167220 */ /* 0x040fe20000400000 */
[C---:B------:R-:W-:Y:S01]  /*8010*/  FMUL R27, R38.reuse, R27 ;  /* 0x0000001b261b7220 */ /* 0x040fe20000400000 */
[----:B------:R-:W-:Y:S01]  /*8020*/  FMUL R24, R38, R28 ;  /* 0x0000001c26187220 */ /* 0x000fe20000400000 */
[C---:B------:R-:W-:Y:S01]  /*8030*/  FFMA R21, R41.reuse, R40, R21 ;  /* 0x0000002829157223 */ /* 0x040fe20000000015 */
[C---:B------:R-:W-:Y:S01]  /*8040*/  FFMA R22, R41.reuse, R43, R22 ;  /* 0x0000002b29167223 */ /* 0x040fe20000000016 */
[----:B------:R-:W-:Y:S01]  /*8050*/  FFMA R27, R41, R42, R27 ;  /* 0x0000002a291b7223 */ /* 0x000fe2000000001b */
[----:B------:R-:W-:Y:S01]  /*8060*/  SHF.L.U32 R40, R72, 0x10, RZ ;  /* 0x0000001048287819 */ /* 0x000fe200000006ff */
[----:B------:R-:W-:Y:S01]  /*8070*/  FMUL R25, R38, R29 ;  /* 0x0000001d26197220 */ /* 0x000fe20000400000 */
[----:B------:R-:W-:Y:S01]  /*8080*/  LOP3.LUT R42, R72, 0xffff0000, RZ, 0xc0, !PT ;  /* 0xffff0000482a7812 */ /* 0x000fe200078ec0ff */
[C---:B------:R-:W-:Y:S01]  /*8090*/  FMUL R26, R38.reuse, R30 ;  /* 0x0000001e261a7220 */ /* 0x040fe20000400000 */
[----:B------:R-:W-:Y:S01]  /*80a0*/  SHF.L.U32 R43, R73, 0x10, RZ ;  /* 0x00000010492b7819 */ /* 0x000fe200000006ff */
[----:B------:R-:W-:Y:S01]  /*80b0*/  FFMA R24, R41, R40, R24 ;  /* 0x0000002829187223 */ /* 0x000fe20000000018 */
[----:B------:R-:W-:Y:S01]  /*80c0*/  LOP3.LUT R40, R73, 0xffff0000, RZ, 0xc0, !PT ;  /* 0xffff000049287812 */ /* 0x000fe200078ec0ff */
[C---:B------:R-:W-:Y:S01]  /*80d0*/  FFMA R25, R41.reuse, R42, R25 ;  /* 0x0000002a29197223 */ /* 0x040fe20000000019 */
[----:B------:R-:W-:Y:S01]  /*80e0*/  FMUL R31, R38, R31 ;  /* 0x0000001f261f7220 */ /* 0x000fe20000400000 */
[C---:B------:R-:W-:Y:S01]  /*80f0*/  FFMA R26, R41.reuse, R43, R26 ;  /* 0x0000002b291a7223 */ /* 0x040fe2000000001a */
[----:B------:R-:W-:Y:S01]  /*8100*/  SHF.L.U32 R43, R74, 0x10, RZ ;  /* 0x000000104a2b7819 */ /* 0x000fe200000006ff */
[----:B------:R-:W-:Y:S01]  /*8110*/  FMUL R28, R38, R32 ;  /* 0x00000020261c7220 */ /* 0x000fe20000400000 */
[----:B------:R-:W-:Y:S01]  /*8120*/  LOP3.LUT R42, R74, 0xffff0000, RZ, 0xc0, !PT ;  /* 0xffff00004a2a7812 */ /* 0x000fe200078ec0ff */
[C---:B------:R-:W-:Y:S01]  /*8130*/  FMUL R29, R38.reuse, R33 ;  /* 0x00000021261d7220 */ /* 0x040fe20000400000 */
[C---:B------:R-:W-:Y:S01]  /*8140*/  FMUL R30, R38.reuse, R34 ;  /* 0x00000022261e7220 */ /* 0x040fe20000400000 */
[----:B------:R-:W-:Y:S01]  /*8150*/  FFMA R31, R41, R40, R31 ;  /* 0x00000028291f7223 */ /* 0x000fe2000000001f */
[----:B------:R-:W-:Y:S01]  /*8160*/  FMUL R35, R38, R35 ;  /* 0x0000002326237220 */ /* 0x000fe20000400000 */
[----:B-1----:R-:W-:Y:S01]  /*8170*/  F2FP.BF16.F32.PACK_AB R52, R17, R16 ;  /* 0x000000101134723e */ /* 0x002fe200000010ff */
[----:B------:R-:W-:Y:S01]  /*8180*/  FFMA R28, R41, R43, R28 ;  /* 0x0000002b291c7223 */ /* 0x000fe2000000001c */
[----:B------:R-:W-:Y:S01]  /*8190*/  F2FP.BF16.F32.PACK_AB R53, R23, R18 ;  /* 0x000000121735723e */ /* 0x000fe200000010ff */
[----:B------:R-:W-:Y:S01]  /*81a0*/  FFMA R29, R41, R42, R29 ;  /* 0x0000002a291d7223 */ /* 0x000fe2000000001d */
[----:B------:R-:W-:Y:S01]  /*81b0*/  F2FP.BF16.F32.PACK_AB R54, R21, R20 ;  /* 0x000000141536723e */ /* 0x000fe200000010ff */
[----:B------:R-:W-:Y:S01]  /*81c0*/  FFMA R30, R41, R45, R30 ;  /* 0x0000002d291e7223 */ /* 0x000fe2000000001e */
[----:B------:R-:W-:Y:S01]  /*81d0*/  F2FP.BF16.F32.PACK_AB R55, R27, R22 ;  /* 0x000000161b37723e */ /* 0x000fe200000010ff */
[----:B------:R-:W-:Y:S01]  /*81e0*/  FFMA R35, R41, R44, R35 ;  /* 0x0000002c29237223 */ /* 0x000fe20000000023 */
[----:B------:R-:W-:Y:S02]  /*81f0*/  F2FP.BF16.F32.PACK_AB R108, R25, R24 ;  /* 0x00000018196c723e */ /* 0x000fe400000010ff */
[----:B------:R-:W-:Y:S01]  /*8200*/  F2FP.BF16.F32.PACK_AB R109, R31, R26 ;  /* 0x0000001a1f6d723e */ /* 0x000fe200000010ff */
[----:B------:R3:W-:Y:S01]  /*8210*/  STS.128 [R98+0x2020], R52 ;  /* 0x0020203462007388 */ /* 0x0007e20000000c00 */
        /* <DEDUP_REMOVED lines=8> */
[----:B-1----:R-:W1:Y:S02]  /*82a0*/  FENCE.VIEW.ASYNC.S ;  /* 0x00000000000073c6 */ /* 0x002e640000000000 */
[----:B-1----:R-:W-:Y:S06]  /*82b0*/  BAR.SYNC.DEFER_BLOCKING 0x1, 0x80 ;  /* 0x0042000000007b1d */ /* 0x002fec0000010000 */
[----:B------:R-:W-:Y:S05]  /*82c0*/  @P0 BRA `(.L_x_123) ;  /* 0x00000000002c0947 */ /* 0x000fea0003800000 */
[----:B------:R-:W1:Y:S01]  /*82d0*/  LDCU.64 UR6, c[0x0][0x348] ;  /* 0x00006900ff0677ac */ /* 0x000e620008000a00 */
[----:B------:R-:W-:Y:S02]  /*82e0*/  R2UR UR10, R102 ;  /* 0x00000000660a72ca */ /* 0x000fe400000e0000 */
[----:B------:R-:W-:Y:S01]  /*82f0*/  R2UR UR11, R99 ;  /* 0x00000000630b72ca */ /* 0x000fe200000e0000 */
[----:B------:R-:W-:Y:S01]  /*8300*/  UIADD3 UR9, UPT, UPT, UR41, 0x20, URZ ;  /* 0x0000002029097890 */ /* 0x000fe2000fffe0ff */
[----:B------:R-:W-:Y:S01]  /*8310*/  R2UR UR12, R101 ;  /* 0x00000000650c72ca */ /* 0x000fe200000e0000 */
[----:B------:R-:W-:Y:S02]  /*8320*/  UIADD3 UR8, UPT, UPT, UR49, 0x2200, URZ ;  /* 0x0000220031087890 */ /* 0x000fe4000fffe0ff */
[----:B-1----:R-:W-:Y:S04]  /*8330*/  UIADD3 UR4, UP0, UPT, UR6, 0x680, URZ ;  /* 0x0000068006047890 */ /* 0x002fe8000ff1e0ff */
[----:B------:R-:W-:Y:S09]  /*8340*/  UIADD3.X UR5, UPT, UPT, URZ, UR7, URZ, UP0, !UPT ;  /* 0x00000007ff057290 */ /* 0x000ff200087fe4ff */
[----:B------:R1:W-:Y:S01]  /*8350*/  UTMASTG.4D.IM2COL [UR8], [UR4] ;  /* 0x00000008040073b5 */ /* 0x0003e20008058000 */
[----:B------:R0:W-:Y:S01]  /*8360*/  UTMACMDFLUSH ;  /* 0x00000000000079b7 */ /* 0x0001e20000000000 */
[----:B-1----:R-:W-:Y:S04]  /*8370*/  DEPBAR.LE SB0, 0x1 ;  /* 0x000080400000791a */ /* 0x002fe80000000000 */
.L_x_123:
[----:B------:R-:W-:Y:S05]  /*8380*/  BSYNC.RECONVERGENT B0 ;  /* 0x0000000000007941 */ /* 0x000fea0003800200 */
.L_x_122:
[----:B------:R-:W-:Y:S01]  /*8390*/  BAR.SYNC.DEFER_BLOCKING 0x1, 0x80 ;  /* 0x0042000000007b1d */ /* 0x000fe20000010000 */
[----:B------:R-:W-:Y:S04]  /*83a0*/  UIADD3 UR4, UPT, UPT, UR50, 0x1, URZ ;  /* 0x0000000132047890 */ /* 0x000fe8000fffe0ff */
[----:B------:R-:W-:Y:S04]  /*83b0*/  UISETP.NE.AND UP0, UPT, UR4, 0x4, UPT ;  /* 0x000000040400788c */ /* 0x000fe8000bf05270 */
[----:B------:R-:W-:Y:S01]  /*83c0*/  USEL UR40, UR4, URZ, UP0 ;  /* 0x000000ff04287287 */ /* 0x000fe20008000000 */
[----:B------:R1:W-:Y:S01]  /*83d0*/  @P6 SYNCS.ARRIVE.TRANS64.RED.A1T0 RZ, [R112+URZ], RZ ;  /* 0x000000ff70ff69a7 */ /* 0x0003e200081004ff */
[----:B------:R-:W-:Y:S01]  /*83e0*/  BSSY B1, `(.L_x_124) ;  /* 0x0000017000017945 */ /* 0x000fe20003800000 */
[----:B------:R-:W4:Y:S02]  /*83f0*/  @P6 SYNCS.PHASECHK.TRANS64.TRYWAIT P0, [R70+URZ+0x80], R69 ;  /* 0x00008045460065a7 */ /* 0x000f2400080011ff */
[----:B----4-:R-:W-:Y:S01]  /*8400*/  @P6 SEL R46, RZ, 0x1, !P0 ;  /* 0x00000001ff2e6807 */ /* 0x010fe20004000000 */
[----:B-1----:R-:W-:Y:S06]  /*8410*/  @!P6 BRA `(.L_x_125) ;  /* 0x00000000004ce947 */ /* 0x002fec0003800000 */
        /* <DEDUP_REMOVED lines=9> */
[----:B------:R-:W-:Y:S04]  /*84b0*/  SHF.L.U32 R5, R83, 0x1f, RZ ;  /* 0x0000001f53057819 */ /* 0x000fe800000006ff */
[----:B------:R-:W1:Y:S02]  /*84c0*/  SYNCS.PHASECHK.TRANS64.TRYWAIT P0, [R70+URZ+0x80], R5 ;  /* 0x00008005460075a7 */ /* 0x000e6400080011ff */
[----:B-1----:R-:W-:Y:S05]  /*84d0*/  @!P0 BRA `(.L_x_128) ;  /* 0x0000002400c08947 */ /* 0x002fea0003800000 */
.L_x_127:
[----:B------:R-:W-:Y:S05]  /*84e0*/  BSYNC B0 ;  /* 0x0000000000007941 */ /* 0x000fea0003800000 */
.L_x_126:
[----:B------:R-:W-:Y:S02]  /*84f0*/  ISETP.NE.AND P0, PT, R68, RZ, PT ;  /* 0x000000ff4400720c */ /* 0x000fe40003f05270 */
[----:B------:R-:W-:Y:S11]  /*8500*/  IADD3 R47, PT, PT, R47, 0x1, RZ ;  /* 0x000000012f2f7810 */ /* 0x000ff60007ffe0ff */
[----:B------:R4:W1:Y:S04]  /*8510*/  @P0 LDS.128 R48, [R4] ;  /* 0x0000000004300984 */ /* 0x0008680000000c00 */
[----:B------:R4:W1:Y:S04]  /*8520*/  @P0 LDS.128 R56, [R3+0x10] ;  /* 0x0000100003380984 */ /* 0x0008680000000c00 */
[----:B------:R4:W1:Y:S04]  /*8530*/  @P0 LDS.128 R64, [R2+0x20] ;  /* 0x0000200002400984 */ /* 0x0008680000000c00 */
[----:B------:R4:W1:Y:S02]  /*8540*/  @P0 LDS.128 R72, [R0+0x30] ;  /* 0x0000300000480984 */ /* 0x0008640000000c00 */
.L_x_125:
[----:B------:R-:W-:Y:S05]  /*8550*/  BSYNC B1 ;  /* 0x0000000000017941 */ /* 0x000fea0003800000 */
.L_x_124:
[----:B----4-:R-:W-:Y:S05]  /*8560*/  VIADD R3, R39, 0x40 ;  /* 0x0000004027037836 */ /* 0x010fea0000000000 */
[----:B------:R-:W-:Y:S04]  /*8570*/  SHF.R.U32.HI R3, RZ, 0x15, R3 ;  /* 0x00000015ff037819 */ /* 0x000fe80000011603 */
[----:B------:R-:W-:Y:S11]  /*8580*/  LOP3.LUT P0, RZ, R3, 0x3, R88, 0x48, !PT ;  /* 0x0000000303ff7812 */ /* 0x000ff60007804858 */
[----:B------:R-:W-:Y:S02]  /*8590*/  @!UPT UIADD3 URZ, UPT, UPT, URZ, URZ, URZ ;  /* 0x000000fffffff290 */ /* 0x000fe4000fffe0ff */
[----:B------:R-:W-:Y:S05]  /*85a0*/  @!P0 BRA `(.L_x_129) ;  /* 0x0000000000408947 */ /* 0x000fea0003800000 */
[----:B------:R-:W1:Y:S01]  /*85b0*/  LDCU.64 UR8, c[0x4][0x70] ;  /* 0x01000e00ff0877ac */ /* 0x000e620008000a00 */
[----:B------:R-:W-:Y:S01]  /*85c0*/  MOV R3, 0x0 ;  /* 0x0000000000037802 */ /* 0x000fe20000000f00 */
[----:B------:R-:W-:Y:S02]  /*85d0*/  HFMA2 R12, -RZ, RZ, 0, 5.9604644775390625e-08 ;  /* 0x00000001ff0c7431 */ /* 0x000fe400000001ff */
[----:B------:R-:W-:Y:S02]  /*85e0*/  IMAD.MOV.U32 R8, RZ, RZ, 0x192 ;  /* 0x00000192ff087424 */ /* 0x000fe400078e00ff */
[----:B------:R-:W-:Y:S01]  /*85f0*/  IMAD.MOV.U32 R13, RZ, RZ, RZ ;  /* 0x000000ffff0d7224 */ /* 0x000fe200078e00ff */
[----:B------:R-:W4:Y:S01]  /*8600*/  LDCU.64 UR6, c[0x4][0x78] ;  /* 0x01000f00ff0677ac */ /* 0x000f220008000a00 */
[----:B------:R-:W2:Y:S01]  /*8610*/  LDC.64 R2, c[0x4][R3] ;  /* 0x0100000003027b82 */ /* 0x000ea20000000a00 */
[----:B------:R-:W5:Y:S01]  /*8620*/  LDCU.64 UR4, c[0x4][0x10] ;  /* 0x01000200ff0477ac */ /* 0x000f620008000a00 */
[----:B-1----:R-:W-:Y:S01]  /*8630*/  MOV R5, UR9 ;  /* 0x0000000900057c02 */ /* 0x002fe20008000f00 */
[----:B------:R-:W-:Y:S01]  /*8640*/  IMAD.U32 R4, RZ, RZ, UR8 ;  /* 0x00000008ff047e24 */ /* 0x000fe2000f8e00ff */
[----:B----4-:R-:W-:Y:S01]  /*8650*/  MOV R7, UR7 ;  /* 0x0000000700077c02 */ /* 0x010fe20008000f00 */
[----:B------:R-:W-:Y:S01]  /*8660*/  IMAD.U32 R6, RZ, RZ, UR6 ;  /* 0x00000006ff067e24 */ /* 0x000fe2000f8e00ff */
[----:B-----5:R-:W-:Y:S01]  /*8670*/  MOV R11, UR5 ;  /* 0x00000005000b7c02 */ /* 0x020fe20008000f00 */
[----:B------:R-:W-:Y:S02]  /*8680*/  IMAD.U32 R10, RZ, RZ, UR4 ;  /* 0x00000004ff0a7e24 */ /* 0x000fe4000f8e00ff */
[----:B------:R-:W-:Y:S07]  /*8690*/  LEPC R20, `(.L_x_129) ;  /* 0x000000001014794e */ /* 0x000fee0000000000 */
[----:B--23--:R-:W-:Y:S05]  /*86a0*/  CALL.ABS.NOINC R2 ;  /* 0x0000000002007343 */ /* 0x00cfea0003c00000 */
.L_x_129:
[C---:B-1----:R-:W-:Y:S01]  /*86b0*/  SHF.L.U32 R40, R48.reuse, 0x10, RZ ;  /* 0x0000001030287819 */ /* 0x042fe200000006ff */
[----:B------:R-:W-:Y:S05]  /*86c0*/  WARPSYNC.ALL ;  /* 0x0000000000007948 */ /* 0x000fea0003800000 */
[----:B------:R-:W-:Y:S01]  /*86d0*/  R2UR UR4, R39 ;  /* 0x00000000270472ca */ /* 0x000fe200000e0000 */
[----:B------:R-:W-:Y:S01]  /*86e0*/  BSSY.RECONVERGENT B0, `(.L_x_130) ;  /* 0x0000090000007945 */ /* 0x000fe20003800200 */
[----:B------:R-:W-:Y:S02]  /*86f0*/  LOP3.LUT R43, R48, 0xffff0000, RZ, 0xc0, !PT ;  /* 0xffff0000302b7812 */ /* 0x000fe400078ec0ff */
[----:B------:R-:W-:Y:S02]  /*8700*/  SHF.L.U32 R42, R49, 0x10, RZ ;  /* 0x00000010312a7819 */ /* 0x000fe400000006ff */
[C---:B------:R-:W-:Y:S02]  /*8710*/  SHF.L.U32 R45, R51.reuse, 0x10, RZ ;  /* 0x00000010332d7819 */ /* 0x040fe400000006ff */
[----:B------:R-:W-:Y:S02]  /*8720*/  LOP3.LUT R44, R51, 0xffff0000, RZ, 0xc0, !PT ;  /* 0xffff0000332c7812 */ /* 0x000fe400078ec0ff */
[----:B------:R-:W-:Y:S02]  /*8730*/  ISETP.NE.AND P6, PT, R104, RZ, PT ;  /* 0x000000ff6800720c */ /* 0x000fe40003fc5270 */
[----:B------:R-:W-:Y:S01]  /*8740*/  ISETP.NE.AND P0, PT, R86, RZ, PT ;  /* 0x000000ff5600720c */ /* 0x000fe20003f05270 */
[----:B------:R-:W1:Y:S01]  /*8750*/  LDTM.x32 R4, tmem[UR4+0x40] ;  /* 0x00004004000479ee */ /* 0x000e6200082c0000 */
[----:B------:R-:W-:Y:S09]  /*8760*/  MOV R69, UR40 ;  /* 0x0000002800457c02 */ /* 0x000ff20008000f00 */
[----:B------:R-:W-:Y:S02]  /*8770*/  @P6 LEA R69, R69, UR49, 0x3 ;  /* 0x0000003145456c11 */ /* 0x000fe4000f8e18ff */
[----:B------:R-:W-:Y:S02]  /*8780*/  @P6 SHF.L.U32 R112, R83, 0x1f, RZ ;  /* 0x0000001f53706819 */ /* 0x000fe400000006ff */
[----:B------:R-:W-:Y:S02]  /*8790*/  @P6 IADD3 R70, PT, PT, R69, 0xa0, RZ ;  /* 0x000000a045466810 */ /* 0x000fe40007ffe0ff */
[----:B------:R-:W-:Y:S02]  /*87a0*/  LEA R69, R47, UR49, 0x3 ;  /* 0x000000312f457c11 */ /* 0x000fe4000f8e18ff */
[----:B------:R-:W-:Y:S01]  /*87b0*/  @P6 PRMT R70, R107, 0x654, R70 ;  /* 0x000006546b466816 */ /* 0x000fe20000000046 */
[C---:B-1----:R-:W-:Y:S01]  /*87c0*/  FMUL R0, R38.reuse, R4 ;  /* 0x0000000426007220 */ /* 0x042fe20000400000 */
[C---:B------:R-:W-:Y:S01]  /*87d0*/  FMUL R2, R38.reuse, R5 ;  /* 0x0000000526027220 */ /* 0x040fe20000400000 */
[C---:B------:R-:W-:Y:S01]  /*87e0*/  FMUL R3, R38.reuse, R6 ;  /* 0x0000000626037220 */ /* 0x040fe20000400000 */
[----:B------:R-:W-:Y:S01]  /*87f0*/  FMUL R7, R38, R7 ;  /* 0x0000000726077220 */ /* 0x000fe20000400000 */
[----:B------:R-:W-:Y:S01]  /*8800*/  FFMA R0, R41, R40, R0 ;  /* 0x0000002829007223 */ /* 0x000fe20000000000 */
[----:B------:R-:W-:Y:S01]  /*8810*/  LOP3.LUT R40, R49, 0xffff0000, RZ, 0xc0, !PT ;  /* 0xffff000031287812 */ /* 0x000fe200078ec0ff */
[C---:B------:R-:W-:Y:S01]  /*8820*/  FFMA R2, R41.reuse, R43, R2 ;  /* 0x0000002b29027223 */ /* 0x040fe20000000002 */
[C---:B------:R-:W-:Y:S01]  /*8830*/  SHF.L.U32 R43, R50.reuse, 0x10, RZ ;  /* 0x00000010322b7819 */ /* 0x040fe200000006ff */
[C---:B------:R-:W-:Y:S01]  /*8840*/  FFMA R3, R41.reuse, R42, R3 ;  /* 0x0000002a29037223 */ /* 0x040fe20000000003 */
[----:B------:R-:W-:Y:S01]  /*8850*/  LOP3.LUT R42, R50, 0xffff0000, RZ, 0xc0, !PT ;  /* 0xffff0000322a7812 */ /* 0x000fe200078ec0ff */
[----:B------:R-:W-:Y:S01]  /*8860*/  FMUL R4, R38, R8 ;  /* 0x0000000826047220 */ /* 0x000fe20000400000 */
[----:B---3--:R-:W-:Y:S01]  /*8870*/  F2FP.BF16.F32.PACK_AB R60, R2, R0 ;  /* 0x00000000023c723e */ /* 0x008fe200000010ff */
[----:B------:R-:W-:Y:S01]  /*8880*/  FMUL R5, R38, R9 ;  /* 0x0000000926057220 */ /* 0x000fe20000400000 */
[C---:B------:R-:W-:Y:S01]  /*8890*/  FFMA R7, R41.reuse, R40, R7 ;  /* 0x0000002829077223 */ /* 0x040fe20000000007 */
[----:B------:R-:W-:Y:S01]  /*88a0*/  SHF.L.U32 R40, R56, 0x10, RZ ;  /* 0x0000001038287819 */ /* 0x000fe200000006ff */
[C---:B------:R-:W-:Y:S01]  /*88b0*/  FMUL R6, R38.reuse, R10 ;  /* 0x0000000a26067220 */ /* 0x040fe20000400000 */
[C---:B------:R-:W-:Y:S01]  /*88c0*/  FMUL R11, R38.reuse, R11 ;  /* 0x0000000b260b7220 */ /* 0x040fe20000400000 */
[----:B------:R-:W-:Y:S01]  /*88d0*/  FFMA R4, R41, R43, R4 ;  /* 0x0000002b29047223 */ /* 0x000fe20000000004 */
[----:B------:R-:W-:Y:S01]  /*88e0*/  SHF.L.U32 R43, R57, 0x10, RZ ;  /* 0x00000010392b7819 */ /* 0x000fe200000006ff */
[----:B------:R-:W-:Y:S01]  /*88f0*/  FMUL R8, R38, R12 ;  /* 0x0000000c26087220 */ /* 0x000fe20000400000 */
[----:B------:R-:W-:Y:S01]  /*8900*/  F2FP.BF16.F32.PACK_AB R61, R7, R3 ;  /* 0x00000003073d723e */ /* 0x000fe200000010ff */
[C---:B------:R-:W-:Y:S01]  /*8910*/  FFMA R5, R41.reuse, R42, R5 ;  /* 0x0000002a29057223 */ /* 0x040fe20000000005 */
[----:B------:R-:W-:Y:S01]  /*8920*/  LOP3.LUT R42, R56, 0xffff0000, RZ, 0xc0, !PT ;  /* 0xffff0000382a7812 */ /* 0x000fe200078ec0ff */
[----:B------:R-:W-:Y:S01]  /*8930*/  FFMA R6, R41, R45, R6 ;  /* 0x0000002d29067223 */ /* 0x000fe20000000006 */
[----:B------:R-:W-:Y:S01]  /*8940*/  SHF.L.U32 R45, R65, 0x10, RZ ;  /* 0x00000010412d7819 */ /* 0x000fe200000006ff */
[----:B------:R-:W-:Y:S01]  /*8950*/  FFMA R11, R41, R44, R11 ;  /* 0x0000002c290b7223 */ /* 0x000fe2000000000b */
[----:B------:R-:W-:Y:S01]  /*8960*/  F2FP.BF16.F32.PACK_AB R62, R5, R4 ;  /* 0x00000004053e723e */ /* 0x000fe200000010ff */
[----:B------:R-:W-:Y:S01]  /*8970*/  FFMA R8, R41, R40, R8 ;  /* 0x0000002829087223 */ /* 0x000fe20000000008 */
[----:B------:R-:W-:Y:S01]  /*8980*/  LOP3.LUT R40, R57, 0xffff0000, RZ, 0xc0, !PT ;  /* 0xffff000039287812 */ /* 0x000fe200078ec0ff */
[C---:B------:R-:W-:Y:S01]  /*8990*/  FMUL R9, R38.reuse, R13 ;  /* 0x0000000d26097220 */ /* 0x040fe20000400000 */
[----:B------:R-:W-:Y:S01]  /*89a0*/  F2FP.BF16.F32.PACK_AB R63, R11, R6 ;  /* 0x000000060b3f723e */ /* 0x000fe200000010ff */
[C---:B------:R-:W-:Y:S01]  /*89b0*/  FMUL R10, R38.reuse, R14 ;  /* 0x0000000e260a7220 */ /* 0x040fe20000400000 */
[----:B------:R-:W-:Y:S01]  /*89c0*/  LOP3.LUT R44, R75, 0xffff0000, RZ, 0xc0, !PT ;  /* 0xffff00004b2c7812 */ /* 0x000fe200078ec0ff */
[----:B------:R-:W-:Y:S01]  /*89d0*/  FMUL R15, R38, R15 ;  /* 0x0000000f260f7220 */ /* 0x000fe20000400000 */
        /* <DEDUP_REMOVED lines=8> */
[----:B------:R-:W-:Y:S01]  /*8a60*/  FMUL R13, R38, R17 ;  /* 0x00000011260d7220 */ /* 0x000fe20000400000 */
[----:B------:R-:W-:Y:S01]  /*8a70*/  F2FP.BF16.F32.PACK_AB R53, R15, R10 ;  /* 0x0000000a0f35723e */ /* 0x000fe200000010ff */
[C---:B------:R-:W-:Y:S01]  /*8a80*/  FFMA R12, R41.reuse, R42, R12 ;  /* 0x0000002a290c7223 */ /* 0x040fe2000000000c */
[----:B------:R-:W-:Y:S01]  /*8a90*/  LOP3.LUT R42, R64, 0xffff0000, RZ, 0xc0, !PT ;  /* 0xffff0000402a7812 */ /* 0x000fe200078ec0ff */
[C---:B------:R-:W-:Y:S01]  /*8aa0*/  FMUL R14, R38.reuse, R18 ;  /* 0x00000012260e7220 */ /* 0x040fe20000400000 */
[----:B------:R-:W-:Y:S01]  /*8ab0*/  FFMA R13, R41, R40, R13 ;  /* 0x00000028290d7223 */ /* 0x000fe2000000000d */
[----:B------:R-:W-:Y:S01]  /*8ac0*/  LOP3.LUT R40, R59, 0xffff0000, RZ, 0xc0, !PT ;  /* 0xffff00003b287812 */ /* 0x000fe200078ec0ff */
[----:B------:R1:W-:Y:S01]  /*8ad0*/  STS.128 [R84+0x4000], R60 ;  /* 0x0040003c54007388 */ /* 0x0003e20000000c00 */
        /* <DEDUP_REMOVED lines=13> */
[C---:B------:R-:W-:Y:S01]  /*8bb0*/  FFMA R17, R41.reuse, R42, R17 ;  /* 0x0000002a29117223 */ /* 0x040fe20000000011 */
[----:B------:R-:W-:Y:S01]  /*8bc0*/  FFMA R18, R41, R45, R18 ;  /* 0x0000002d29127223 */ /* 0x000fe20000000012 */
[----:B------:R3:W-:Y:S01]  /*8bd0*/  STS.128 [R100+0x4010], R52 ;  /* 0x0040103464007388 */ /* 0x0007e20000000c00 */
[----:B------:R-:W-:Y:S01]  /*8be0*/  SHF.L.U32 R45, R67, 0x10, RZ ;  /* 0x00000010432d7819 */ /* 0x000fe200000006ff */
[----:B------:R-:W-:Y:S01]  /*8bf0*/  FFMA R23, R41, R40, R23 ;  /* 0x0000002829177223 */ /* 0x000fe20000000017 */
[----:B------:R-:W-:Y:S01]  /*8c00*/  LOP3.LUT R40, R66, 0xffff0000, RZ, 0xc0, !PT ;  /* 0xffff000042287812 */ /* 0x000fe200078ec0ff */
[C---:B------:R-:W-:Y:S01]  /*8c10*/  FMUL R20, R38.reuse, R24 ;  /* 0x0000001826147220 */ /* 0x040fe20000400000 */
[----:B------:R-:W-:Y:S01]  /*8c20*/  LOP3.LUT R42, R67, 0xffff0000, RZ, 0xc0, !PT ;  /* 0xffff0000432a7812 */ /* 0x000fe200078ec0ff */
[C---:B------:R-:W-:Y:S01]  /*8c30*/  FMUL R21, R38.reuse, R25 ;  /* 0x0000001926157220 */ /* 0x040fe20000400000 */
[C---:B------:R-:W-:Y:S01]  /*8c40*/  FMUL R22, R38.reuse, R26 ;  /* 0x0000001a26167220 */ /* 0x040fe20000400000 */
[----:B------:R-:W-:Y:S01]  /*8c50*/  FMUL R27, R38, R27 ;  /* 0x0000001b261b7220 */ /* 0x000fe20000400000 */
[----:B------:R-:W-:Y:S01]  /*8c60*/  FFMA R20, R41, R43, R20 ;  /* 0x0000002b29147223 */ /* 0x000fe20000000014 */
[----:B------:R-:W-:Y:S01]  /*8c70*/  SHF.L.U32 R43, R73, 0x10, RZ ;  /* 0x00000010492b7819 */ /* 0x000fe200000006ff */
[C---:B------:R-:W-:Y:S01]  /*8c80*/  FFMA R21, R41.reuse, R40, R21 ;  /* 0x0000002829157223 */ /* 0x040fe20000000015 */
[C---:B------:R-:W-:Y:S01]  /*8c90*/  FFMA R22, R41.reuse, R45, R22 ;  /* 0x0000002d29167223 */ /* 0x040fe20000000016 */
[C---:B------:R-:W-:Y:S01]  /*8ca0*/  FFMA R27, R41.reuse, R42, R27 ;  /* 0x0000002a291b7223 */ /* 0x040fe2000000001b */
[----:B------:R-:W-:Y:S01]  /*8cb0*/  SHF.L.U32 R40, R72, 0x10, RZ ;  /* 0x0000001048287819 */ /* 0x000fe200000006ff */
[----:B------:R-:W-:Y:S01]  /*8cc0*/  FMUL R24, R38, R28 ;  /* 0x0000001c26187220 */ /* 0x000fe20000400000 */
[----:B------:R-:W-:Y:S01]  /*8cd0*/  LOP3.LUT R42, R72, 0xffff0000, RZ, 0xc0, !PT ;  /* 0xffff0000482a7812 */ /* 0x000fe200078ec0ff */
[C---:B------:R-:W-:Y:S01]  /*8ce0*/  FMUL R25, R38.reuse, R29 ;  /* 0x0000001d26197220 */ /* 0x040fe20000400000 */
[C---:B------:R-:W-:Y:S01]  /*8cf0*/  FMUL R26, R38.reuse, R30 ;  /* 0x0000001e261a7220 */ /* 0x040fe20000400000 */
[----:B------:R-:W-:Y:S01]  /*8d00*/  FFMA R24, R41, R40, R24 ;  /* 0x0000002829187223 */ /* 0x000fe20000000018 */
[----:B------:R-:W-:Y:S01]  /*8d10*/  LOP3.LUT R40, R73, 0xffff0000, RZ, 0xc0, !PT ;  /* 0xffff000049287812 */ /* 0x000fe200078ec0ff */
[C---:B------:R-:W-:Y:S01]  /*8d20*/  FFMA R25, R41.reuse, R42, R25 ;  /* 0x0000002a29197223 */ /* 0x040fe20000000019 */
[----:B------:R-:W-:Y:S01]  /*8d30*/  FFMA R26, R41, R43, R26 ;  /* 0x0000002b291a7223 */ /* 0x000fe2000000001a */
[----:B------:R-:W-:Y:S01]  /*8d40*/  FMUL R31, R38, R31 ;  /* 0x0000001f261f7220 */ /* 0x000fe20000400000 */
[----:B------:R-:W-:Y:S01]  /*8d50*/  SHF.L.U32 R43, R74, 0x10, RZ ;  /* 0x000000104a2b7819 */ /* 0x000fe200000006ff */
[----:B------:R-:W-:Y:S01]  /*8d60*/  FMUL R28, R38, R32 ;  /* 0x00000020261c7220 */ /* 0x000fe20000400000 */
[----:B------:R-:W-:Y:S01]  /*8d70*/  LOP3.LUT R42, R74, 0xffff0000, RZ, 0xc0, !PT ;  /* 0xffff00004a2a7812 */ /* 0x000fe200078ec0ff */
[C---:B------:R-:W-:Y:S01]  /*8d80*/  FMUL R29, R38.reuse, R33 ;  /* 0x00000021261d7220 */ /* 0x040fe20000400000 */
[----:B------:R-:W-:Y:S01]  /*8d90*/  SHF.L.U32 R45, R75, 0x10, RZ ;  /* 0x000000104b2d7819 */ /* 0x000fe200000006ff */
        /* <DEDUP_REMOVED lines=36> */
.L_x_131:
[----:B------:R-:W-:Y:S05]  /*8fe0*/  BSYNC.RECONVERGENT B0 ;  /* 0x0000000000007941 */ /* 0x000fea0003800200 */
.L_x_130:
        /* <DEDUP_REMOVED lines=21> */
.L_x_135:
[----:B------:R-:W-:Y:S05]  /*9140*/  BSYNC B0 ;  /* 0x0000000000007941 */ /* 0x000fea0003800000 */
.L_x_134:
[----:B------:R-:W-:Y:S11]  /*9150*/  ISETP.NE.AND P0, PT, R68, RZ, PT ;  /* 0x000000ff4400720c */ /* 0x000ff60003f05270 */
[----:B------:R-:W-:Y:S02]  /*9160*/  @!UPT UIADD3 URZ, UPT, UPT, URZ, URZ, URZ ;  /* 0x000000fffffff290 */ /* 0x000fe4000fffe0ff */
[----:B------:R4:W1:Y:S04]  /*9170*/  @P0 LDS.128 R48, [R3] ;  /* 0x0000000003300984 */ /* 0x0008680000000c00 */
[----:B------:R4:W1:Y:S04]  /*9180*/  @P0 LDS.128 R56, [R2+0x10] ;  /* 0x0000100002380984 */ /* 0x0008680000000c00 */
[----:B------:R4:W1:Y:S04]  /*9190*/  @P0 LDS.128 R64, [R0+0x20] ;  /* 0x0000200000400984 */ /* 0x0008680000000c00 */
[----:B------:R4:W1:Y:S02]  /*91a0*/  @P0 LDS.128 R72, [R47+0x30] ;  /* 0x000030002f480984 */ /* 0x0008640000000c00 */
.L_x_133:
[----:B------:R-:W-:Y:S05]  /*91b0*/  BSYNC B1 ;  /* 0x0000000000017941 */ /* 0x000fea0003800000 */
.L_x_132:
[----:B----4-:R-:W-:Y:S05]  /*91c0*/  VIADD R3, R39, 0x60 ;  /* 0x0000006027037836 */ /* 0x010fea0000000000 */
[----:B------:R-:W-:Y:S04]  /*91d0*/  SHF.R.U32.HI R3, RZ, 0x15, R3 ;  /* 0x00000015ff037819 */ /* 0x000fe80000011603 */
[----:B------:R-:W-:Y:S11]  /*91e0*/  LOP3.LUT P0, RZ, R3, 0x3, R88, 0x48, !PT ;  /* 0x0000000303ff7812 */ /* 0x000ff60007804858 */
[----:B------:R-:W-:Y:S02]  /*91f0*/  @!UPT UIADD3 URZ, UPT, UPT, URZ, URZ, URZ ;  /* 0x000000fffffff290 */ /* 0x000fe4000fffe0ff */
[----:B------:R-:W-:Y:S05]  /*9200*/  @!P0 BRA `(.L_x_137) ;  /* 0x0000000000408947 */ /* 0x000fea0003800000 */
[----:B------:R-:W4:Y:S01]  /*9210*/  LDCU.64 UR8, c[0x4][0x70] ;  /* 0x01000e00ff0877ac */ /* 0x000f220008000a00 */
[----:B------:R-:W-:Y:S01]  /*9220*/  MOV R3, 0x0 ;  /* 0x0000000000037802 */ /* 0x000fe20000000f00 */
[----:B------:R-:W-:Y:S02]  /*9230*/  HFMA2 R12, -RZ, RZ, 0, 5.9604644775390625e-08 ;  /* 0x00000001ff0c7431 */ /* 0x000fe400000001ff */
[----:B------:R-:W-:Y:S02]  /*9240*/  IMAD.MOV.U32 R8, RZ, RZ, 0x192 ;  /* 0x00000192ff087424 */ /* 0x000fe400078e00ff */
[----:B------:R-:W-:Y:S01]  /*9250*/  IMAD.MOV.U32 R13, RZ, RZ, RZ ;  /* 0x000000ffff0d7224 */ /* 0x000fe200078e00ff */
[----:B------:R-:W5:Y:S01]  /*9260*/  LDCU.64 UR6, c[0x4][0x78] ;  /* 0x01000f00ff0677ac */ /* 0x000f620008000a00 */
[----:B------:R-:W2:Y:S01]  /*9270*/  LDC.64 R2, c[0x4][R3] ;  /* 0x0100000003027b82 */ /* 0x000ea20000000a00 */
[----:B------:R-:W3:Y:S01]  /*9280*/  LDCU.64 UR4, c[0x4][0x10] ;  /* 0x01000200ff0477ac */ /* 0x000ee20008000a00 */
[----:B----4-:R-:W-:Y:S01]  /*9290*/  MOV R5, UR9 ;  /* 0x0000000900057c02 */ /* 0x010fe20008000f00 */
[----:B-1----:R-:W-:Y:S01]  /*92a0*/  IMAD.U32 R4, RZ, RZ, UR8 ;  /* 0x00000008ff047e24 */ /* 0x002fe2000f8e00ff */
[----:B-----5:R-:W-:Y:S01]  /*92b0*/  MOV R7, UR7 ;  /* 0x0000000700077c02 */ /* 0x020fe20008000f00 */
[----:B------:R-:W-:Y:S01]  /*92c0*/  IMAD.U32 R6, RZ, RZ, UR6 ;  /* 0x00000006ff067e24 */ /* 0x000fe2000f8e00ff */
[----:B---3--:R-:W-:Y:S01]  /*92d0*/  MOV R11, UR5 ;  /* 0x00000005000b7c02 */ /* 0x008fe20008000f00 */
[----:B------:R-:W-:Y:S02]  /*92e0*/  IMAD.U32 R10, RZ, RZ, UR4 ;  /* 0x00000004ff0a7e24 */ /* 0x000fe4000f8e00ff */
[----:B------:R-:W-:Y:S07]  /*92f0*/  LEPC R20, `(.L_x_137) ;  /* 0x000000001014794e */ /* 0x000fee0000000000 */
[----:B--2---:R-:W-:Y:S05]  /*9300*/  CALL.ABS.NOINC R2 ;  /* 0x0000000002007343 */ /* 0x004fea0003c00000 */
.L_x_137:
[----:B------:R-:W-:Y:S01]  /*9310*/  ISETP.NE.AND P0, PT, R86, RZ, PT ;  /* 0x000000ff5600720c */ /* 0x000fe20003f05270 */
[----:B------:R-:W-:Y:S05]  /*9320*/  WARPSYNC.ALL ;  /* 0x0000000000007948 */ /* 0x000fea0003800000 */
[----:B------:R-:W-:Y:S01]  /*9330*/  R2UR UR4, R39 ;  /* 0x00000000270472ca */ /* 0x000fe200000e0000 */
[----:B------:R-:W-:Y:S01]  /*9340*/  BSSY.RECONVERGENT B0, `(.L_x_138) ;  /* 0x000008d000007945 */ /* 0x000fe20003800200 */
[C---:B-1----:R-:W-:Y:S02]  /*9350*/  SHF.L.U32 R40, R48.reuse, 0x10, RZ ;  /* 0x0000001030287819 */ /* 0x042fe400000006ff */
[----:B------:R-:W-:Y:S02]  /*9360*/  LOP3.LUT R42, R48, 0xffff0000, RZ, 0xc0, !PT ;  /* 0xffff0000302a7812 */ /* 0x000fe400078ec0ff */
[C---:B------:R-:W-:Y:S02]  /*9370*/  SHF.L.U32 R43, R49.reuse, 0x10, RZ ;  /* 0x00000010312b7819 */ /* 0x040fe400000006ff */
[----:B------:R-:W-:Y:S02]  /*9380*/  LOP3.LUT R44, R49, 0xffff0000, RZ, 0xc0, !PT ;  /* 0xffff0000312c7812 */ /* 0x000fe400078ec0ff */
[C---:B------:R-:W-:Y:S02]  /*9390*/  SHF.L.U32 R45, R50.reuse, 0x10, RZ ;  /* 0x00000010322d7819 */ /* 0x040fe400000006ff */
[----:B------:R-:W-:Y:S01]  /*93a0*/  LOP3.LUT R46, R50, 0xffff0000, RZ, 0xc0, !PT ;  /* 0xffff0000322e7812 */ /* 0x000fe200078ec0ff */
[----:B------:R-:W1:Y:S01]  /*93b0*/  LDTM.x32 R4, tmem[UR4+0x60] ;  /* 0x00006004000479ee */ /* 0x000e6200082c0000 */
[C---:B------:R-:W-:Y:S01]  /*93c0*/  SHF.L.U32 R47, R51.reuse, 0x10, RZ ;  /* 0x00000010332f7819 */ /* 0x040fe200000006ff */
[----:B------:R-:W-:Y:S01]  /*93d0*/  NOP ;  /* 0x0000000000007918 */ /* 0x000fe20000000000 */
[----:B------:R-:W-:Y:S02]  /*93e0*/  LOP3.LUT R48, R51, 0xffff0000, RZ, 0xc0, !PT ;  /* 0xffff000033307812 */ /* 0x000fe400078ec0ff */
[C---:B------:R-:W-:Y:S02]  /*93f0*/  SHF.L.U32 R49, R56.reuse, 0x10, RZ ;  /* 0x0000001038317819 */ /* 0x040fe400000006ff */
[----:B------:R-:W-:Y:S02]  /*9400*/  LOP3.LUT R51, R56, 0xffff0000, RZ, 0xc0, !PT ;  /* 0xffff000038337812 */ /* 0x000fe400078ec0ff */
[C---:B------:R-:W-:Y:S02]  /*9410*/  SHF.L.U32 R50, R57.reuse, 0x10, RZ ;  /* 0x0000001039327819 */ /* 0x040fe400000006ff */
[----:B---3--:R-:W-:Y:S02]  /*9420*/  LOP3.LUT R52, R57, 0xffff0000, RZ, 0xc0, !PT ;  /* 0xffff000039347812 */ /* 0x008fe400078ec0ff */
[C---:B------:R-:W-:Y:S02]  /*9430*/  SHF.L.U32 R53, R58.reuse, 0x10, RZ ;  /* 0x000000103a357819 */ /* 0x040fe400000006ff */
[----:B------:R-:W-:Y:S02]  /*9440*/  LOP3.LUT R54, R58, 0xffff0000, RZ, 0xc0, !PT ;  /* 0xffff00003a367812 */ /* 0x000fe400078ec0ff */
[----:B------:R-:W-:Y:S02]  /*9450*/  SHF.L.U32 R55, R59, 0x10, RZ ;  /* 0x000000103b377819 */ /* 0x000fe400000006ff */
[----:B------:R-:W-:Y:S02]  /*9460*/  IADD3 R105, PT, PT, R105, 0xf0, RZ ;  /* 0x000000f069697810 */ /* 0x000fe40007ffe0ff */
[----:B------:R-:W-:Y:S02]  /*9470*/  LOP3.LUT R56, R59, 0xffff0000, RZ, 0xc0, !PT ;  /* 0xffff00003b387812 */ /* 0x000fe400078ec0ff */
[----:B------:R-:W-:Y:S01]  /*9480*/  SHF.L.U32 R57, R64, 0x10, RZ ;  /* 0x0000001040397819 */ /* 0x000fe200000006ff */
[----:B-1----:R-:W-:Y:S01]  /*9490*/  FMUL R4, R38, R4 ;  /* 0x0000000426047220 */ /* 0x002fe20000400000 */
[----:B------:R-:W-:Y:S01]  /*94a0*/  LOP3.LUT R58, R64, 0xffff0000, RZ, 0xc0, !PT ;  /* 0xffff0000403a7812 */ /* 0x000fe200078ec0ff */
[C---:B------:R-:W-:Y:S01]  /*94b0*/  FMUL R5, R38.reuse, R5 ;  /* 0x0000000526057220 */ /* 0x040fe20000400000 */
[----:B------:R-:W-:Y:S01]  /*94c0*/  LOP3.LUT R105, R105, 0xfefffff8, RZ, 0xc0, !PT ;  /* 0xfefffff869697812 */ /* 0x000fe200078ec0ff */
[C---:B------:R-:W-:Y:S01]  /*94d0*/  FFMA R4, R41.reuse, R40, R4 ;  /* 0x0000002829047223 */ /* 0x040fe20000000004 */
[C---:B------:R-:W-:Y:S01]  /*94e0*/  FMUL R6, R38.reuse, R6 ;  /* 0x0000000626067220 */ /* 0x040fe20000400000 */
[----:B------:R-:W-:Y:S01]  /*94f0*/  FFMA R5, R41, R42, R5 ;  /* 0x0000002a29057223 */ /* 0x000fe20000000005 */
[----:B------:R-:W-:Y:S01]  /*9500*/  SHF.L.U32 R59, R65, 0x10, RZ ;  /* 0x00000010413b7819 */ /* 0x000fe200000006ff */
[----:B------:R1:W-:Y:S01]  /*9510*/  SYNCS.ARRIVE.TRANS64.RED.A1T0 RZ, [R105+URZ], RZ ;  /* 0x000000ff69ff79a7 */ /* 0x0003e200081004ff */
[----:B------:R-:W-:Y:S01]  /*9520*/  FFMA R6, R41, R43, R6 ;  /* 0x0000002b29067223 */ /* 0x000fe20000000006 */
[C---:B------:R-:W-:Y:S01]  /*9530*/  FMUL R7, R38.reuse, R7 ;  /* 0x0000000726077220 */ /* 0x040fe20000400000 */
[----:B------:R-:W-:Y:S01]  /*9540*/  F2FP.BF16.F32.PACK_AB R108, R5, R4 ;  /* 0x00000004056c723e */ /* 0x000fe200000010ff */
[C---:B------:R-:W-:Y:S01]  /*9550*/  FMUL R8, R38.reuse, R8 ;  /* 0x0000000826087220 */ /* 0x040fe20000400000 */
[----:B------:R-:W-:Y:S01]  /*9560*/  FMUL R9, R38, R9 ;  /* 0x0000000926097220 */ /* 0x000fe20000400000 */
[----:B------:R-:W-:Y:S01]  /*9570*/  LOP3.LUT R60, R65, 0xffff0000, RZ, 0xc0, !PT ;  /* 0xffff0000413c7812 */ /* 0x000fe200078ec0ff */
[C---:B------:R-:W-:Y:S01]  /*9580*/  FFMA R7, R41.reuse, R44, R7 ;  /* 0x0000002c29077223 */ /* 0x040fe20000000007 */
[C---:B------:R-:W-:Y:S01]  /*9590*/  FFMA R8, R41.reuse, R45, R8 ;  /* 0x0000002d29087223 */ /* 0x040fe20000000008 */
[----:B------:R-:W-:Y:S01]  /*95a0*/  SHF.L.U32 R61, R66, 0x10, RZ ;  /* 0x00000010423d7819 */ /* 0x000fe200000006ff */
[----:B------:R-:W-:Y:S01]  /*95b0*/  FFMA R9, R41, R46, R9 ;  /* 0x0000002e29097223 */ /* 0x000fe20000000009 */
[C---:B------:R-:W-:Y:S01]  /*95c0*/  FMUL R10, R38.reuse, R10 ;  /* 0x0000000a260a7220 */ /* 0x040fe20000400000 */
[----:B------:R-:W-:Y:S01]  /*95d0*/  F2FP.BF16.F32.PACK_AB R109, R7, R6 ;  /* 0x00000006076d723e */ /* 0x000fe200000010ff */
[C---:B------:R-:W-:Y:S01]  /*95e0*/  FMUL R11, R38.reuse, R11 ;  /* 0x0000000b260b7220 */ /* 0x040fe20000400000 */
[----:B------:R-:W-:Y:S01]  /*95f0*/  FMUL R0, R38, R12 ;  /* 0x0000000c26007220 */ /* 0x000fe20000400000 */
[----:B------:R-:W-:Y:S01]  /*9600*/  F2FP.BF16.F32.PACK_AB R110, R9, R8 ;  /* 0x00000008096e723e */ /* 0x000fe200000010ff */
[C---:B------:R-:W-:Y:S01]  /*9610*/  FFMA R10, R41.reuse, R47, R10 ;  /* 0x0000002f290a7223 */ /* 0x040fe2000000000a */
[C---:B------:R-:W-:Y:S01]  /*9620*/  FFMA R11, R41.reuse, R48, R11 ;  /* 0x00000030290b7223 */ /* 0x040fe2000000000b */
[----:B------:R-:W-:Y:S01]  /*9630*/  LOP3.LUT R62, R66, 0xffff0000, RZ, 0xc0, !PT ;  /* 0xffff0000423e7812 */ /* 0x000fe200078ec0ff */
[----:B------:R-:W-:Y:S01]  /*9640*/  FFMA R0, R41, R49, R0 ;  /* 0x0000003129007223 */ /* 0x000fe20000000000 */
[C---:B------:R-:W-:Y:S01]  /*9650*/  FMUL R2, R38.reuse, R13 ;  /* 0x0000000d26027220 */ /* 0x040fe20000400000 */
[----:B------:R-:W-:Y:S01]  /*9660*/  SHF.L.U32 R63, R67, 0x10, RZ ;  /* 0x00000010433f7819 */ /* 0x000fe200000006ff */
[C---:B------:R-:W-:Y:S01]  /*9670*/  FMUL R3, R38.reuse, R14 ;  /* 0x0000000e26037220 */ /* 0x040fe20000400000 */
[----:B------:R-:W-:Y:S01]  /*9680*/  F2FP.BF16.F32.PACK_AB R111, R11, R10 ;  /* 0x0000000a0b6f723e */ /* 0x000fe200000010ff */
[----:B------:R-:W-:Y:S01]  /*9690*/  FFMA R2, R41, R51, R2 ;  /* 0x0000003329027223 */ /* 0x000fe20000000002 */
[C---:B------:R-:W-:Y:S01]  /*96a0*/  FMUL R15, R38.reuse, R15 ;  /* 0x0000000f260f7220 */ /* 0x040fe20000400000 */
[C---:B------:R-:W-:Y:S01]  /*96b0*/  FMUL R12, R38.reuse, R16 ;  /* 0x00000010260c7220 */ /* 0x040fe20000400000 */
[----:B------:R-:W-:Y:S01]  /*96c0*/  FMUL R13, R38, R17 ;  /* 0x00000011260d7220 */ /* 0x000fe20000400000 */
[----:B------:R1:W-:Y:S01]  /*96d0*/  STS.128 [R84+0x6000], R108 ;  /* 0x0060006c54007388 */ /* 0x0003e20000000c00 */
[----:B------:R-:W-:Y:S01]  /*96e0*/  LOP3.LUT R64, R67, 0xffff0000, RZ, 0xc0, !PT ;  /* 0xffff000043407812 */ /* 0x000fe200078ec0ff */
[C---:B------:R-:W-:Y:S01]  /*96f0*/  FFMA R3, R41.reuse, R50, R3 ;  /* 0x0000003229037223 */ /* 0x040fe20000000003 */
[----:B------:R-:W-:Y:S01]  /*9700*/  SHF.L.U32 R65, R72, 0x10, RZ ;  /* 0x0000001048417819 */ /* 0x000fe200000006ff */
[C---:B------:R-:W-:Y:S01]  /*9710*/  FFMA R15, R41.reuse, R52, R15 ;  /* 0x00000034290f7223 */ /* 0x040fe2000000000f */
[----:B------:R-:W-:Y:S01]  /*9720*/  F2FP.BF16.F32.PACK_AB R112, R2, R0 ;  /* 0x000000000270723e */ /* 0x000fe200000010ff */
[C---:B------:R-:W-:Y:S01]  /*9730*/  FFMA R12, R41.reuse, R53, R12 ;  /* 0x00000035290c7223 */ /* 0x040fe2000000000c */
[C---:B------:R-:W-:Y:S01]  /*9740*/  FFMA R13, R41.reuse, R54, R13 ;  /* 0x00000036290d7223 */ /* 0x040fe2000000000d */
[C---:B------:R-:W-:Y:S01]  /*9750*/  FMUL R14, R38.reuse, R18 ;  /* 0x00000012260e7220 */ /* 0x040fe20000400000 */
[C---:B------:R-:W-:Y:S01]  /*9760*/  FMUL R19, R38.reuse, R19 ;  /* 0x0000001326137220 */ /* 0x040fe20000400000 */
[C---:B------:R-:W-:Y:S01]  /*9770*/  FMUL R16, R38.reuse, R20 ;  /* 0x0000001426107220 */ /* 0x040fe20000400000 */
[C---:B------:R-:W-:Y:S01]  /*9780*/  FMUL R17, R38.reuse, R21 ;  /* 0x0000001526117220 */ /* 0x040fe20000400000 */
[C---:B------:R-:W-:Y:S01]  /*9790*/  FFMA R14, R41.reuse, R55, R14 ;  /* 0x00000037290e7223 */ /* 0x040fe2000000000e */
        /* <DEDUP_REMOVED lines=9> */
[----:B------:R-:W-:Y:S01]  /*9830*/  FFMA R23, R41, R60, R23 ;  /* 0x0000003c29177223 */ /* 0x000fe20000000017 */
[C---:B------:R-:W-:Y:S01]  /*9840*/  FMUL R27, R38.reuse, R27 ;  /* 0x0000001b261b7220 */ /* 0x040fe20000400000 */
[----:B------:R-:W-:Y:S01]  /*9850*/  F2FP.BF16.F32.PACK_AB R113, R15, R3 ;  /* 0x000000030f71723e */ /* 0x000fe200000010ff */
[----:B------:R-:W-:Y:S01]  /*9860*/  FFMA R20, R41, R61, R20 ;  /* 0x0000003d29147223 */ /* 0x000fe20000000014 */
[----:B------:R-:W-:Y:S01]  /*9870*/  F2FP.BF16.F32.PACK_AB R114, R13, R12 ;  /* 0x0000000c0d72723e */ /* 0x000fe200000010ff */
[----:B------:R-:W-:Y:S01]  /*9880*/  FMUL R24, R38, R28 ;  /* 0x0000001c26187220 */ /* 0x000fe20000400000 */
[----:B------:R-:W-:Y:S01]  /*9890*/  F2FP.BF16.F32.PACK_AB R115, R19, R14 ;  /* 0x0000000e1373723e */ /* 0x000fe200000010ff */
[----:B------:R-:W-:Y:S01]  /*98a0*/  FFMA R21, R41, R62, R21 ;  /* 0x0000003e29157223 */ /* 0x000fe20000000015 */
[----:B------:R-:W-:Y:S01]  /*98b0*/  LOP3.LUT R66, R72, 0xffff0000, RZ, 0xc0, !PT ;  /* 0xffff000048427812 */ /* 0x000fe200078ec0ff */
[C---:B------:R-:W-:Y:S01]  /*98c0*/  FMUL R25, R38.reuse, R29 ;  /* 0x0000001d26197220 */ /* 0x040fe20000400000 */
[----:B------:R-:W-:Y:S01]  /*98d0*/  SHF.L.U32 R67, R73, 0x10, RZ ;  /* 0x0000001049437819 */ /* 0x000fe200000006ff */
[----:B------:R1:W-:Y:S01]  /*98e0*/  STS.128 [R100+0x6010], R112 ;  /* 0x0060107064007388 */ /* 0x0003e20000000c00 */
[----:B------:R-:W-:Y:S01]  /*98f0*/  FFMA R22, R41, R63, R22 ;  /* 0x0000003f29167223 */ /* 0x000fe20000000016 */
[----:B------:R-:W-:Y:S01]  /*9900*/  LOP3.LUT R68, R73, 0xffff0000, RZ, 0xc0, !PT ;  /* 0xffff000049447812 */ /* 0x000fe200078ec0ff */
[----:B------:R-:W-:Y:S01]  /*9910*/  FMUL R26, R38, R30 ;  /* 0x0000001e261a7220 */ /* 0x000fe20000400000 */
[C---:B------:R-:W-:Y:S01]  /*9920*/  FFMA R27, R41.reuse, R64, R27 ;  /* 0x00000040291b7223 */ /* 0x040fe2000000001b */
[----:B------:R-:W-:Y:S01]  /*9930*/  SHF.L.U32 R69, R74, 0x10, RZ ;  /* 0x000000104a457819 */ /* 0x000fe200000006ff */
[----:B------:R-:W-:Y:S01]  /*9940*/  FMUL R31, R38, R31 ;  /* 0x0000001f261f7220 */ /* 0x000fe20000400000 */
[C---:B------:R-:W-:Y:S01]  /*9950*/  FFMA R24, R41.reuse, R65, R24 ;  /* 0x0000004129187223 */ /* 0x040fe20000000018 */
[----:B------:R-:W-:Y:S01]  /*9960*/  LOP3.LUT R70, R74, 0xffff0000, RZ, 0xc0, !PT ;  /* 0xffff00004a467812 */ /* 0x000fe200078ec0ff */
[C---:B------:R-:W-:Y:S01]  /*9970*/  FMUL R28, R38.reuse, R32 ;  /* 0x00000020261c7220 */ /* 0x040fe20000400000 */
[----:B------:R-:W-:Y:S01]  /*9980*/  FFMA R25, R41, R66, R25 ;  /* 0x0000004229197223 */ /* 0x000fe20000000019 */
[----:B------:R-:W-:Y:S01]  /*9990*/  SHF.L.U32 R71, R75, 0x10, RZ ;  /* 0x000000104b477819 */ /* 0x000fe200000006ff */
[C---:B------:R-:W-:Y:S01]  /*99a0*/  FMUL R29, R38.reuse, R33 ;  /* 0x00000021261d7220 */ /* 0x040fe20000400000 */
[----:B------:R-:W-:Y:S01]  /*99b0*/  FFMA R26, R41, R67, R26 ;  /* 0x00000043291a7223 */ /* 0x000fe2000000001a */
[----:B------:R-:W-:Y:S01]  /*99c0*/  LOP3.LUT R72, R75, 0xffff0000, RZ, 0xc0, !PT ;  /* 0xffff00004b487812 */ /* 0x000fe200078ec0ff */
        /* <DEDUP_REMOVED lines=29> */
[----:B------:R-:W-:Y:S01]  /*9ba0*/  R2UR UR12, R101 ;  /* 0x00000000650c72ca */ /* 0x000fe200000e0000 */
[----:B------:R-:W-:Y:S02]  /*9bb0*/  UIADD3 UR8, UPT, UPT, UR49, 0x6200, URZ ;  /* 0x0000620031087890 */ /* 0x000fe4000fffe0ff */
[----:B---3--:R-:W-:Y:S04]  /*9bc0*/  UIADD3 UR4, UP0, UPT, UR6, 0x680, URZ ;  /* 0x0000068006047890 */ /* 0x008fe8000ff1e0ff */
[----:B------:R-:W-:Y:S09]  /*9bd0*/  UIADD3.X UR5, UPT, UPT, URZ, UR7, URZ, UP0, !UPT ;  /* 0x00000007ff057290 */ /* 0x000ff200087fe4ff */
[----:B------:R3:W-:Y:S01]  /*9be0*/  UTMASTG.4D.IM2COL [UR8], [UR4] ;  /* 0x00000008040073b5 */ /* 0x0007e20008058000 */
[----:B------:R0:W-:Y:S01]  /*9bf0*/  UTMACMDFLUSH ;  /* 0x00000000000079b7 */ /* 0x0001e20000000000 */
[----:B---3--:R-:W-:Y:S04]  /*9c00*/  DEPBAR.LE SB0, 0x1 ;  /* 0x000080400000791a */ /* 0x008fe80000000000 */
.L_x_139:
[----:B------:R-:W-:Y:S05]  /*9c10*/  BSYNC.RECONVERGENT B0 ;  /* 0x0000000000007941 */ /* 0x000fea0003800200 */
.L_x_138:
[----:B------:R-:W-:Y:S01]  /*9c20*/  BAR.SYNC.DEFER_BLOCKING 0x1, 0x80 ;  /* 0x0042000000007b1d */ /* 0x000fe20000010000 */
[----:B------:R-:W-:Y:S01]  /*9c30*/  UISETP.NE.AND UP0, UPT, UR53, -0x4, UPT ;  /* 0xfffffffc3500788c */ /* 0x000fe2000bf05270 */
[----:B------:R-:W-:Y:S08]  /*9c40*/  IADD3 R0, PT, PT, R36, 0x1, RZ ;  /* 0x0000000124007810 */ /* 0x000ff00007ffe0ff */
[----:B------:R-:W-:Y:S05]  /*9c50*/  BRA.U !UP0, `(.L_x_140) ;  /* 0x0000000108247547 */ /* 0x000fea000b800000 */
[----:B------:R-:W-:Y:S01]  /*9c60*/  ISETP.NE.AND P0, PT, R104, RZ, PT ;  /* 0x000000ff6800720c */ /* 0x000fe20003f05270 */
[----:B------:R-:W-:Y:S01]  /*9c70*/  IMAD.U32 R2, RZ, RZ, UR50 ;  /* 0x00000032ff027e24 */ /* 0x000fe2000f8e00ff */
[----:B------:R-:W-:Y:S04]  /*9c80*/  UIADD3 UR4, UPT, UPT, UR50, 0x1, URZ ;  /* 0x0000000132047890 */ /* 0x000fe8000fffe0ff */
[----:B------:R-:W-:Y:S04]  /*9c90*/  UISETP.NE.AND UP0, UPT, UR4, 0x4, UPT ;  /* 0x000000040400788c */ /* 0x000fe8000bf05270 */
[----:B------:R-:W-:Y:S03]  /*9ca0*/  USEL UR50, UR4, URZ, UP0 ;  /* 0x000000ff04327287 */ /* 0x000fe60008000000 */
[----:B------:R-:W-:Y:S05]  /*9cb0*/  @P0 LEA R2, R2, UR49, 0x3 ;  /* 0x0000003102020c11 */ /* 0x000fea000f8e18ff */
[----:B------:R-:W-:Y:S05]  /*9cc0*/  @P0 VIADD R2, R2, 0xa0 ;  /* 0x000000a002020836 */ /* 0x000fea0000000000 */
[----:B------:R-:W-:Y:S04]  /*9cd0*/  @P0 PRMT R2, R107, 0x654, R2 ;  /* 0x000006546b020816 */ /* 0x000fe80000000002 */
[----:B------:R3:W-:Y:S03]  /*9ce0*/  @P0 SYNCS.ARRIVE.TRANS64.RED.A1T0 RZ, [R2+URZ], RZ ;  /* 0x000000ff02ff09a7 */ /* 0x0007e600081004ff */
.L_x_140:
[----:B------:R-:W-:Y:S01]  /*9cf0*/  R2UR UR5, R95 ;  /* 0x000000005f0572ca */ /* 0x000fe200000e0000 */
[----:B------:R-:W-:Y:S01]  /*9d00*/  UISETP.NE.AND UP0, UPT, UR62, URZ, UPT ;  /* 0x000000ff3e00728c */ /* 0x000fe2000bf05270 */
[----:B------:R-:W-:Y:S01]  /*9d10*/  R2UR UR4, R96 ;  /* 0x00000000600472ca */ /* 0x000fe200000e0000 */
[----:B------:R-:W-:Y:S01]  /*9d20*/  UIADD3 UR53, UPT, UPT, UR53, 0x4, URZ ;  /* 0x0000000435357890 */ /* 0x000fe2000fffe0ff */
[C---:B------:R-:W-:Y:S01]  /*9d30*/  ISETP.NE.AND P0, PT, R0.reuse, 0x2, PT ;  /* 0x000000020000780c */ /* 0x040fe20003f05270 */
[----:B------:R-:W-:Y:S01]  /*9d40*/  UMOV UR52, UR63 ;  /* 0x0000003f00347c82 */ /* 0x000fe20008000000 */
[----:B------:R-:W-:Y:S02]  /*9d50*/  LOP3.LUT R81, R81, 0x1, RZ, 0x3c, !PT ;  /* 0x0000000151517812 */ /* 0x000fe400078e3cff */
[----:B------:R-:W-:Y:S02]  /*9d60*/  SEL R3, RZ, 0x1, P0 ;  /* 0x00000001ff037807 */ /* 0x000fe40000000000 */
[----:B------:R-:W-:Y:S02]  /*9d70*/  SEL R36, R0, RZ, P0 ;  /* 0x000000ff00247207 */ /* 0x000fe40000000000 */
[----:B------:R-:W-:Y:S01]  /*9d80*/  LOP3.LUT R82, R82, R3, RZ, 0x3c, !PT ;  /* 0x0000000352527212 */ /* 0x000fe200078e3cff */
[----:B------:R-:W-:Y:S02]  /*9d90*/  UIADD3 UR21, UPT, UPT, UR36, UR5, URZ ;  /* 0x0000000524157290 */ /* 0x000fe4000fffe0ff */
[----:B------:R-:W-:Y:S01]  /*9da0*/  UIADD3 UR51, UPT, UPT, UR37, UR4, URZ ;  /* 0x0000000425337290 */ /* 0x000fe2000fffe0ff */
[----:B------:R-:W-:Y:S11]  /*9db0*/  BRA.U UP0, `(.L_x_141) ;  /* 0xffffffbd00887547 */ /* 0x000ff6000b83ffff */
[----:B------:R-:W-:-:S13]  /*9dc0*/  R2UR UR4, R97 ;  /* 0x00000000610472ca */ /* 0x000fda00000e0000 */
[----:B------:R-:W-:-:S09]  /*9dd0*/  UISETP.NE.AND UP0, UPT, UR4, URZ, UPT ;  /* 0x000000ff0400728c */ /* 0x000fd2000bf05270 */
[----:B------:R-:W-:Y:S05]  /*9de0*/  BRA.U !UP0, `(.L_x_142) ;  /* 0x0000000108487547 */ /* 0x000fea000b800000 */
[----:B------:R-:W4:Y:S02]  /*9df0*/  LDCU.64 UR4, c[0x0][0x890] ;  /* 0x00011200ff0477ac */ /* 0x000f240008000a00 */
[----:B----4-:R-:W-:-:S04]  /*9e00*/  UISETP.NE.U32.AND UP0, UPT, UR4, URZ, UPT ;  /* 0x000000ff0400728c */ /* 0x010fc8000bf05070 */
[----:B------:R-:W-:-:S09]  /*9e10*/  UISETP.NE.AND.EX UP0, UPT, UR5, URZ, UPT, UP0 ;  /* 0x000000ff0500728c */ /* 0x000fd2000bf05300 */
[----:B------:R-:W-:Y:S05]  /*9e20*/  BRA.U UP0, `(.L_x_143) ;  /* 0x00000001000c7547 */ /* 0x000fea000b800000 */
[----:B------:R-:W-:-:S13]  /*9e30*/  FSETP.NEU.AND P0, PT, R41, RZ, PT ;  /* 0x000000ff2900720b */ /* 0x000fda0003f0d000 */
[----:B------:R-:W-:Y:S05]  /*9e40*/  @!P0 EXIT ;  /* 0x000000000000894d */ /* 0x000fea0003800000 */
[----:B------:R-:W-:Y:S05]  /*9e50*/  BRA `(.L_x_142) ;  /* 0x00000000002c7947 */ /* 0x000fea0003800000 */
.L_x_143:
[----:B------:R-:W-:Y:S01]  /*9e60*/  ISETP.NE.AND P0, PT, R103, RZ, PT ;  /* 0x000000ff6700720c */ /* 0x000fe20003f05270 */
[----:B------:R-:W-:-:S12]  /*9e70*/  BSSY.RECONVERGENT B0, `(.L_x_142) ;  /* 0x0000009000007945 */ /* 0x000fd80003800200 */
[----:B------:R-:W-:Y:S05]  /*9e80*/  @P0 BRA `(.L_x_144) ;  /* 0x0000000000140947 */ /* 0x000fea0003800000 */
[----:B------:R-:W4:Y:S02]  /*9e90*/  LDCU.64 UR4, c[0x0][0x888] ;  /* 0x00011100ff0477ac */ /* 0x000f240008000a00 */
[----:B----4-:R-:W-:-:S04]  /*9ea0*/  ISETP.NE.U32.AND P0, PT, RZ, UR4, PT ;  /* 0x00000004ff007c0c */ /* 0x010fc8000bf05070 */
[----:B------:R-:W-:-:S13]  /*9eb0*/  ISETP.NE.AND.EX P0, PT, RZ, UR5, PT, P0 ;  /* 0x00000005ff007c0c */ /* 0x000fda000bf05300 */
[----:B------:R-:W-:Y:S05]  /*9ec0*/  @!P0 EXIT ;  /* 0x000000000000894d */ /* 0x000fea0003800000 */
[----:B------:R-:W-:Y:S05]  /*9ed0*/  BRA `(.L_x_145) ;  /* 0x0000000000087947 */ /* 0x000fea0003800000 */
.L_x_144:
[----:B------:R-:W-:-:S13]  /*9ee0*/  FSETP.NEU.AND P0, PT, R41, RZ, PT ;  /* 0x000000ff2900720b */ /* 0x000fda0003f0d000 */
[----:B------:R-:W-:Y:S05]  /*9ef0*/  @!P0 EXIT ;  /* 0x000000000000894d */ /* 0x000fea0003800000 */
.L_x_145:
[----:B------:R-:W-:Y:S05]  /*9f00*/  BSYNC.RECONVERGENT B0 ;  /* 0x0000000000007941 */ /* 0x000fea0003800200 */
.L_x_142:
[----:B------:R-:W4:Y:S01]  /*9f10*/  S2UR UR5, SR_CgaCtaId ;  /* 0x00000000000579c3 */ /* 0x000f220000008800 */
[----:B------:R-:W-:Y:S01]  /*9f20*/  ULEA UR4, UR50, UR49, 0x3 ;  /* 0x0000003132047291 */ /* 0x000fe2000f8e18ff */
[----:B------:R-:W-:-:S04]  /*9f30*/  DEPBAR.LE SB0, 0x0 ;  /* 0x000080000000791a */ /* 0x000fc80000000000 */
[----:B------:R-:W-:-:S04]  /*9f40*/  UIADD3 UR4, UPT, UPT, UR4, 0xa0, URZ ;  /* 0x000000a004047890 */ /* 0x000fc8000fffe0ff */
[----:B----4-:R-:W-:-:S09]  /*9f50*/  UPRMT UR4, UR5, 0x654, UR4 ;  /* 0x0000065405047896 */ /* 0x010fd20008000004 */
[----:B------:R-:W-:Y:S01]  /*9f60*/  SYNCS.ARRIVE.TRANS64.RED.A1T0 RZ, [UR4], RZ ;  /* 0x000000ffffff79a7 */ /* 0x000fe20008100404 */
[----:B------:R-:W-:Y:S05]  /*9f70*/  EXIT ;  /* 0x000000000000794d */ /* 0x000fea0003800000 */
.L_x_24:
[----:B------:R-:W-:Y:S07]  /*9f80*/  MOV R0, UR17 ;  /* 0x0000001100007c02 */ /* 0x000fee0008000f00 */
.L_x_146:
[----:B-1----:R1:W2:Y:S02]  /*9f90*/  SYNCS.PHASECHK.TRANS64.TRYWAIT P0, [R0+URZ+0x40], R5 ;  /* 0x00004005000075a7 */ /* 0x0022a400080011ff */
[----:B--2---:R-:W-:Y:S05]  /*9fa0*/  @!P0 NANOSLEEP.SYNCS 0x989680 ;  /* 0x009896800000895d */ /* 0x004fea0003900000 */
[----:B------:R-:W2:Y:S02]  /*9fb0*/  @!P0 SYNCS.PHASECHK.TRANS64 P0, [R0+URZ+0x40], R5 ;  /* 0x00004005000085a7 */ /* 0x000ea400080010ff */
[----:B--2---:R-:W-:Y:S05]  /*9fc0*/  @!P0 BRA `(.L_x_146) ;  /* 0xfffffffc00f08947 */ /* 0x004fea000383ffff */
[----:B------:R-:W-:Y:S05]  /*9fd0*/  BRA `(.L_x_23) ;  /* 0xffffff7800e87947 */ /* 0x000fea000383ffff */
.L_x_31:
[----:B------:R-:W-:Y:S07]  /*9fe0*/  MOV R0, UR17 ;  /* 0x0000001100007c02 */ /* 0x000fee0008000f00 */
.L_x_147:
[----:B-1----:R1:W2:Y:S02]  /*9ff0*/  SYNCS.PHASECHK.TRANS64.TRYWAIT P0, [R0+URZ+0x40], R5 ;  /* 0x00004005000075a7 */ /* 0x0022a400080011ff */
[----:B--2---:R-:W-:Y:S05]  /*a000*/  @!P0 NANOSLEEP.SYNCS 0x989680 ;  /* 0x009896800000895d */ /* 0x004fea0003900000 */
[----:B------:R-:W2:Y:S02]  /*a010*/  @!P0 SYNCS.PHASECHK.TRANS64 P0, [R0+URZ+0x40], R5 ;  /* 0x00004005000085a7 */ /* 0x000ea400080010ff */
[----:B--2---:R-:W-:Y:S05]  /*a020*/  @!P0 BRA `(.L_x_147) ;  /* 0xfffffffc00f08947 */ /* 0x004fea000383ffff */
[----:B------:R-:W-:Y:S05]  /*a030*/  BRA `(.L_x_30) ;  /* 0xffffff8000447947 */ /* 0x000fea000383ffff */
.L_x_36:
[----:B------:R-:W-:-:S07]  /*a040*/  MOV R0, UR25 ;  /* 0x0000001900007c02 */ /* 0x000fce0008000f00 */
.L_x_148:
[----:B-1----:R1:W2:Y:S02]  /*a050*/  SYNCS.PHASECHK.TRANS64.TRYWAIT P0, [R0+URZ+0xd0], R3 ;  /* 0x0000d003000075a7 */ /* 0x0022a400080011ff */
[----:B--2---:R-:W-:Y:S05]  /*a060*/  @!P0 NANOSLEEP.SYNCS 0x989680 ;  /* 0x009896800000895d */ /* 0x004fea0003900000 */
[----:B------:R-:W2:Y:S02]  /*a070*/  @!P0 SYNCS.PHASECHK.TRANS64 P0, [R0+URZ+0xd0], R3 ;  /* 0x0000d003000085a7 */ /* 0x000ea400080010ff */
[----:B--2---:R-:W-:Y:S05]  /*a080*/  @!P0 BRA `(.L_x_148) ;  /* 0xfffffffc00f08947 */ /* 0x004fea000383ffff */
[----:B------:R-:W-:Y:S05]  /*a090*/  BRA `(.L_x_149) ;  /* 0xffffff8400107947 */ /* 0x000fea000383ffff */
.L_x_40:
[----:B------:R-:W-:-:S07]  /*a0a0*/  MOV R0, UR4 ;  /* 0x0000000400007c02 */ /* 0x000fce0008000f00 */
.L_x_150:
[----:B-1----:R1:W2:Y:S02]  /*a0b0*/  SYNCS.PHASECHK.TRANS64.TRYWAIT P0, [R0+URZ], R3 ;  /* 0x00000003000075a7 */ /* 0x0022a400080011ff */
[----:B--2---:R-:W-:Y:S05]  /*a0c0*/  @!P0 NANOSLEEP.SYNCS 0x989680 ;  /* 0x009896800000895d */ /* 0x004fea0003900000 */
[----:B------:R-:W2:Y:S02]  /*a0d0*/  @!P0 SYNCS.PHASECHK.TRANS64 P0, [R0+URZ], R3 ;  /* 0x00000003000085a7 */ /* 0x000ea400080010ff */
[----:B--2---:R-:W-:Y:S05]  /*a0e0*/  @!P0 BRA `(.L_x_150) ;  /* 0xfffffffc00f08947 */ /* 0x004fea000383ffff */
[----:B------:R-:W-:Y:S05]  /*a0f0*/  BRA `(.L_x_151) ;  /* 0xffffff8800a87947 */ /* 0x000fea000383ffff */
.L_x_41:
[----:B------:R-:W-:-:S07]  /*a100*/  MOV R0, UR5 ;  /* 0x0000000500007c02 */ /* 0x000fce0008000f00 */
.L_x_152:
[----:B-1----:R1:W2:Y:S02]  /*a110*/  SYNCS.PHASECHK.TRANS64.TRYWAIT P0, [R0+URZ], R3 ;  /* 0x00000003000075a7 */ /* 0x0022a400080011ff */
[----:B--2---:R-:W-:Y:S05]  /*a120*/  @!P0 NANOSLEEP.SYNCS 0x989680 ;  /* 0x009896800000895d */ /* 0x004fea0003900000 */
[----:B------:R-:W2:Y:S02]  /*a130*/  @!P0 SYNCS.PHASECHK.TRANS64 P0, [R0+URZ], R3 ;  /* 0x00000003000085a7 */ /* 0x000ea400080010ff */
[----:B--2---:R-:W-:Y:S05]  /*a140*/  @!P0 BRA `(.L_x_152) ;  /* 0xfffffffc00f08947 */ /* 0x004fea000383ffff */
[----:B------:R-:W-:Y:S05]  /*a150*/  BRA `(.L_x_153) ;  /* 0xffffff8800b87947 */ /* 0x000fea000383ffff */
.L_x_42:
[----:B------:R-:W-:-:S07]  /*a160*/  MOV R0, UR5 ;  /* 0x0000000500007c02 */ /* 0x000fce0008000f00 */
.L_x_154:
[----:B-1----:R1:W2:Y:S02]  /*a170*/  SYNCS.PHASECHK.TRANS64.TRYWAIT P0, [R0+URZ], R3 ;  /* 0x00000003000075a7 */ /* 0x0022a400080011ff */
[----:B--2---:R-:W-:Y:S05]  /*a180*/  @!P0 NANOSLEEP.SYNCS 0x989680 ;  /* 0x009896800000895d */ /* 0x004fea0003900000 */
[----:B------:R-:W2:Y:S02]  /*a190*/  @!P0 SYNCS.PHASECHK.TRANS64 P0, [R0+URZ], R3 ;  /* 0x00000003000085a7 */ /* 0x000ea400080010ff */
[----:B--2---:R-:W-:Y:S05]  /*a1a0*/  @!P0 BRA `(.L_x_154) ;  /* 0xfffffffc00f08947 */ /* 0x004fea000383ffff */
[----:B------:R-:W-:Y:S05]  /*a1b0*/  BRA `(.L_x_155) ;  /* 0xffffff8800c87947 */ /* 0x000fea000383ffff */
.L_x_43:
[----:B------:R-:W-:-:S07]  /*a1c0*/  MOV R0, UR5 ;  /* 0x0000000500007c02 */ /* 0x000fce0008000f00 */
.L_x_156:
[----:B-1----:R1:W2:Y:S02]  /*a1d0*/  SYNCS.PHASECHK.TRANS64.TRYWAIT P0, [R0+URZ], R3 ;  /* 0x00000003000075a7 */ /* 0x0022a400080011ff */
[----:B--2---:R-:W-:Y:S05]  /*a1e0*/  @!P0 NANOSLEEP.SYNCS 0x989680 ;  /* 0x009896800000895d */ /* 0x004fea0003900000 */
[----:B------:R-:W2:Y:S02]  /*a1f0*/  @!P0 SYNCS.PHASECHK.TRANS64 P0, [R0+URZ], R3 ;  /* 0x00000003000085a7 */ /* 0x000ea400080010ff */
[----:B--2---:R-:W-:Y:S05]  /*a200*/  @!P0 BRA `(.L_x_156) ;  /* 0xfffffffc00f08947 */ /* 0x004fea000383ffff */
[----:B------:R-:W-:Y:S05]  /*a210*/  BRA `(.L_x_157) ;  /* 0xffffff8800d87947 */ /* 0x000fea000383ffff */
.L_x_44:
[----:B------:R-:W-:-:S07]  /*a220*/  MOV R0, UR5 ;  /* 0x0000000500007c02 */ /* 0x000fce0008000f00 */
.L_x_158:
[----:B-1----:R1:W2:Y:S02]  /*a230*/  SYNCS.PHASECHK.TRANS64.TRYWAIT P0, [R0+URZ], R3 ;  /* 0x00000003000075a7 */ /* 0x0022a400080011ff */
[----:B--2---:R-:W-:Y:S05]  /*a240*/  @!P0 NANOSLEEP.SYNCS 0x989680 ;  /* 0x009896800000895d */ /* 0x004fea0003900000 */
[----:B------:R-:W2:Y:S02]  /*a250*/  @!P0 SYNCS.PHASECHK.TRANS64 P0, [R0+URZ], R3 ;  /* 0x00000003000085a7 */ /* 0x000ea400080010ff */
[----:B--2---:R-:W-:Y:S05]  /*a260*/  @!P0 BRA `(.L_x_158) ;  /* 0xfffffffc00f08947 */ /* 0x004fea000383ffff */
[----:B------:R-:W-:Y:S05]  /*a270*/  BRA `(.L_x_159) ;  /* 0xffffff8800e87947 */ /* 0x000fea000383ffff */
.L_x_45:
[----:B------:R-:W-:-:S07]  /*a280*/  MOV R0, UR5 ;  /* 0x0000000500007c02 */ /* 0x000fce0008000f00 */
.L_x_160:
[----:B-1----:R1:W2:Y:S02]  /*a290*/  SYNCS.PHASECHK.TRANS64.TRYWAIT P0, [R0+URZ], R3 ;  /* 0x00000003000075a7 */ /* 0x0022a400080011ff */
[----:B--2---:R-:W-:Y:S05]  /*a2a0*/  @!P0 NANOSLEEP.SYNCS 0x989680 ;  /* 0x009896800000895d */ /* 0x004fea0003900000 */
[----:B------:R-:W2:Y:S02]  /*a2b0*/  @!P0 SYNCS.PHASECHK.TRANS64 P0, [R0+URZ], R3 ;  /* 0x00000003000085a7 */ /* 0x000ea400080010ff */
[----:B--2---:R-:W-:Y:S05]  /*a2c0*/  @!P0 BRA `(.L_x_160) ;  /* 0xfffffffc00f08947 */ /* 0x004fea000383ffff */
[----:B------:R-:W-:Y:S05]  /*a2d0*/  BRA `(.L_x_161) ;  /* 0xffffff8800f87947 */ /* 0x000fea000383ffff */
.L_x_46:
[----:B------:R-:W-:-:S07]  /*a2e0*/  MOV R0, UR5 ;  /* 0x0000000500007c02 */ /* 0x000fce0008000f00 */
.L_x_162:
[----:B-1----:R1:W2:Y:S02]  /*a2f0*/  SYNCS.PHASECHK.TRANS64.TRYWAIT P0, [R0+URZ], R3 ;  /* 0x00000003000075a7 */ /* 0x0022a400080011ff */
[----:B--2---:R-:W-:Y:S05]  /*a300*/  @!P0 NANOSLEEP.SYNCS 0x989680 ;  /* 0x009896800000895d */ /* 0x004fea0003900000 */
[----:B------:R-:W2:Y:S02]  /*a310*/  @!P0 SYNCS.PHASECHK.TRANS64 P0, [R0+URZ], R3 ;  /* 0x00000003000085a7 */ /* 0x000ea400080010ff */
[----:B--2---:R-:W-:Y:S05]  /*a320*/  @!P0 BRA `(.L_x_162) ;  /* 0xfffffffc00f08947 */ /* 0x004fea000383ffff */
[----:B------:R-:W-:Y:S05]  /*a330*/  BRA `(.L_x_163) ;  /* 0xffffff8c00087947 */ /* 0x000fea000383ffff */
.L_x_49:
[----:B------:R-:W-:-:S07]  /*a340*/  MOV R4, UR4 ;  /* 0x0000000400047c02 */ /* 0x000fce0008000f00 */
.L_x_164:
[----:B--2---:R2:W3:Y:S02]  /*a350*/  SYNCS.PHASECHK.TRANS64.TRYWAIT P1, [R4+URZ+0xd8], R7 ;  /* 0x0000d807040075a7 */ /* 0x0044e400080211ff */
[----:B---3--:R-:W-:Y:S05]  /*a360*/  @!P1 NANOSLEEP.SYNCS 0x989680 ;  /* 0x009896800000995d */ /* 0x008fea0003900000 */
[----:B------:R-:W3:Y:S02]  /*a370*/  @!P1 SYNCS.PHASECHK.TRANS64 P1, [R4+URZ+0xd8], R7 ;  /* 0x0000d807040095a7 */ /* 0x000ee400080210ff */
[----:B---3--:R-:W-:Y:S05]  /*a380*/  @!P1 BRA `(.L_x_164) ;  /* 0xfffffffc00f09947 */ /* 0x008fea000383ffff */
[----:B------:R-:W-:Y:S05]  /*a390*/  BRA `(.L_x_165) ;  /* 0xffffff8c00787947 */ /* 0x000fea000383ffff */
.L_x_50:
[----:B--2---:R-:W-:-:S07]  /*a3a0*/  MOV R4, UR4 ;  /* 0x0000000400047c02 */ /* 0x004fce0008000f00 */
.L_x_166:
[----:B--2---:R2:W3:Y:S02]  /*a3b0*/  SYNCS.PHASECHK.TRANS64.TRYWAIT P1, [R4+URZ+0xd0], R5 ;  /* 0x0000d005040075a7 */ /* 0x0044e400080211ff */
[----:B---3--:R-:W-:Y:S05]  /*a3c0*/  @!P1 NANOSLEEP.SYNCS 0x989680 ;  /* 0x009896800000995d */ /* 0x008fea0003900000 */
[----:B------:R-:W3:Y:S02]  /*a3d0*/  @!P1 SYNCS.PHASECHK.TRANS64 P1, [R4+URZ+0xd0], R5 ;  /* 0x0000d005040095a7 */ /* 0x000ee400080210ff */
[----:B---3--:R-:W-:Y:S05]  /*a3e0*/  @!P1 BRA `(.L_x_166) ;  /* 0xfffffffc00f09947 */ /* 0x008fea000383ffff */
[----:B------:R-:W-:Y:S05]  /*a3f0*/  BRA `(.L_x_167) ;  /* 0xffffff8c00807947 */ /* 0x000fea000383ffff */
.L_x_60:
[----:B--2---:R-:W-:-:S04]  /*a400*/  MOV R5, UR5 ;  /* 0x0000000500057c02 */ /* 0x004fc80008000f00 */
[----:B------:R2:W3:Y:S03]  /*a410*/  SYNCS.PHASECHK.TRANS64.TRYWAIT P0, [R5+URZ+0x8], R6 ;  /* 0x00000806050075a7 */ /* 0x0004e600080011ff */
[----:B---3--:R-:W-:Y:S05]  /*a420*/  @!P0 NANOSLEEP.SYNCS 0x989680 ;  /* 0x009896800000895d */ /* 0x008fea0003900000 */
[----:B------:R-:W3:Y:S02]  /*a430*/  @!P0 SYNCS.PHASECHK.TRANS64 P0, [R5+URZ+0x8], R6 ;  /* 0x00000806050085a7 */ /* 0x000ee400080010ff */
[----:B---3--:R-:W-:Y:S05]  /*a440*/  @!P0 BRA `(.L_x_60) ;  /* 0xfffffffc00ec8947 */ /* 0x008fea000383ffff */
[----:B------:R-:W-:Y:S05]  /*a450*/  BRA `(.L_x_59) ;  /* 0xffffff90004c7947 */ /* 0x000fea000383ffff */
.L_x_62:
[----:B------:R-:W-:Y:S01]  /*a460*/  BSSY B0, `(.L_x_168) ;  /* 0x0000006000007945 */ /* 0x000fe20003800000 */
[----:B------:R-:W-:-:S07]  /*a470*/  MOV R15, 0xffffffff ;  /* 0xffffffff000f7802 */ /* 0x000fce0000000f00 */
[----:B-12--5:R-:W-:Y:S05]  /*a480*/  WARPSYNC.COLLECTIVE R15, `(.L_x_169) ;  /* 0x000000000f0c7348 */ /* 0x026fea0003c00000 */
[----:B------:R-:W-:Y:S02]  /*a490*/  ELECT P6, UR79, PT ;  /* 0x00000000004f782f */ /* 0x000fe400038c0000 */
[----:B------:R-:W-:Y:S01]  /*a4a0*/  MOV R14, UR79 ;  /* 0x0000004f000e7c02 */ /* 0x000fe20008000f00 */
[----:B-12--5:R-:W-:Y:S10]  /*a4b0*/  ENDCOLLECTIVE ;  /* 0x000000000000791b */ /* 0x026ff40003800000 */
.L_x_169:
[----:B------:R-:W-:Y:S05]  /*a4c0*/  BSYNC B0 ;  /* 0x0000000000007941 */ /* 0x000fea0003800000 */
.L_x_168:
[----:B------:R-:W-:Y:S05]  /*a4d0*/  BRA `(.L_x_170) ;  /* 0xffffff90007c7947 */ /* 0x000fea000383ffff */
.L_x_64:
[----:B--2---:R-:W-:-:S04]  /*a4e0*/  MOV R3, UR5 ;  /* 0x0000000500037c02 */ /* 0x004fc80008000f00 */
[----:B------:R2:W3:Y:S03]  /*a4f0*/  SYNCS.PHASECHK.TRANS64.TRYWAIT P0, [R3+URZ+0x8], R4 ;  /* 0x00000804030075a7 */ /* 0x0004e600080011ff */
[----:B---3--:R-:W-:Y:S05]  /*a500*/  @!P0 NANOSLEEP.SYNCS 0x989680 ;  /* 0x009896800000895d */ /* 0x008fea0003900000 */
[----:B------:R-:W3:Y:S02]  /*a510*/  @!P0 SYNCS.PHASECHK.TRANS64 P0, [R3+URZ+0x8], R4 ;  /* 0x00000804030085a7 */ /* 0x000ee400080010ff */
[----:B---3--:R-:W-:Y:S05]  /*a520*/  @!P0 BRA `(.L_x_64) ;  /* 0xfffffffc00ec8947 */ /* 0x008fea000383ffff */
[----:B------:R-:W-:Y:S05]  /*a530*/  BRA `(.L_x_63) ;  /* 0xffffff9000807947 */ /* 0x000fea000383ffff */
.L_x_65:
[----:B------:R-:W-:-:S07]  /*a540*/  MOV R4, UR20 ;  /* 0x0000001400047c02 */ /* 0x000fce0008000f00 */
.L_x_171:
[----:B-1----:R1:W2:Y:S02]  /*a550*/  SYNCS.PHASECHK.TRANS64.TRYWAIT P0, [R4+URZ+0xd0], R5 ;  /* 0x0000d005040075a7 */ /* 0x0022a400080011ff */
[----:B--2---:R-:W-:Y:S05]  /*a560*/  @!P0 NANOSLEEP.SYNCS 0x989680 ;  /* 0x009896800000895d */ /* 0x004fea0003900000 */
[----:B------:R-:W2:Y:S02]  /*a570*/  @!P0 SYNCS.PHASECHK.TRANS64 P0, [R4+URZ+0xd0], R5 ;  /* 0x0000d005040085a7 */ /* 0x000ea400080010ff */
[----:B--2---:R-:W-:Y:S05]  /*a580*/  @!P0 BRA `(.L_x_171) ;  /* 0xfffffffc00f08947 */ /* 0x004fea000383ffff */
[----:B------:R-:W-:Y:S05]  /*a590*/  BRA `(.L_x_172) ;  /* 0xffffff9400787947 */ /* 0x000fea000383ffff */
.L_x_67:
[----:B------:R-:W-:-:S07]  /*a5a0*/  MOV R4, UR25 ;  /* 0x0000001900047c02 */ /* 0x000fce0008000f00 */
.L_x_173:
[----:B-1----:R1:W2:Y:S02]  /*a5b0*/  SYNCS.PHASECHK.TRANS64.TRYWAIT P0, [R4+URZ+0xf0], R5 ;  /* 0x0000f005040075a7 */ /* 0x0022a400080011ff */
[----:B--2---:R-:W-:Y:S05]  /*a5c0*/  @!P0 NANOSLEEP.SYNCS 0x989680 ;  /* 0x009896800000895d */ /* 0x004fea0003900000 */
[----:B------:R-:W2:Y:S02]  /*a5d0*/  @!P0 SYNCS.PHASECHK.TRANS64 P0, [R4+URZ+0xf0], R5 ;  /* 0x0000f005040085a7 */ /* 0x000ea400080010ff */
[----:B--2---:R-:W-:Y:S05]  /*a5e0*/  @!P0 BRA `(.L_x_173) ;  /* 0xfffffffc00f08947 */ /* 0x004fea000383ffff */
[----:B------:R-:W-:Y:S05]  /*a5f0*/  BRA `(.L_x_66) ;  /* 0xffffff9400987947 */ /* 0x000fea000383ffff */
.L_x_71:
[----:B-1----:R-:W-:Y:S07]  /*a600*/  MOV R4, UR18 ;  /* 0x0000001200047c02 */ /* 0x002fee0008000f00 */
.L_x_174:
[----:B-1----:R1:W2:Y:S02]  /*a610*/  SYNCS.PHASECHK.TRANS64.TRYWAIT P0, [R4+URZ], R7 ;  /* 0x00000007040075a7 */ /* 0x0022a400080011ff */
[----:B--2---:R-:W-:Y:S05]  /*a620*/  @!P0 NANOSLEEP.SYNCS 0x989680 ;  /* 0x009896800000895d */ /* 0x004fea0003900000 */
[----:B------:R-:W2:Y:S02]  /*a630*/  @!P0 SYNCS.PHASECHK.TRANS64 P0, [R4+URZ], R7 ;  /* 0x00000007040085a7 */ /* 0x000ea400080010ff */
[----:B--2---:R-:W-:Y:S05]  /*a640*/  @!P0 BRA `(.L_x_174) ;  /* 0xfffffffc00f08947 */ /* 0x004fea000383ffff */
[----:B------:R-:W-:Y:S05]  /*a650*/  BRA `(.L_x_70) ;  /* 0xffffff9400bc7947 */ /* 0x000fea000383ffff */
.L_x_75:
[----:B--2---:R-:W-:-:S07]  /*a660*/  MOV R0, UR4 ;  /* 0x0000000400007c02 */ /* 0x004fce0008000f00 */
.L_x_175:
[----:B-1----:R1:W2:Y:S02]  /*a670*/  SYNCS.PHASECHK.TRANS64.TRYWAIT P0, [R0+URZ], R5 ;  /* 0x00000005000075a7 */ /* 0x0022a400080011ff */
[----:B--2---:R-:W-:Y:S05]  /*a680*/  @!P0 NANOSLEEP.SYNCS 0x989680 ;  /* 0x009896800000895d */ /* 0x004fea0003900000 */
[----:B------:R-:W2:Y:S02]  /*a690*/  @!P0 SYNCS.PHASECHK.TRANS64 P0, [R0+URZ], R5 ;  /* 0x00000005000085a7 */ /* 0x000ea400080010ff */
[----:B--2---:R-:W-:Y:S05]  /*a6a0*/  @!P0 BRA `(.L_x_175) ;  /* 0xfffffffc00f08947 */ /* 0x004fea000383ffff */
[----:B------:R-:W-:Y:S05]  /*a6b0*/  BRA `(.L_x_176) ;  /* 0xffffff9800c47947 */ /* 0x000fea000383ffff */
.L_x_78:
[----:B------:R-:W-:-:S07]  /*a6c0*/  MOV R0, UR20 ;  /* 0x0000001400007c02 */ /* 0x000fce0008000f00 */
.L_x_177:
[----:B-1----:R1:W2:Y:S02]  /*a6d0*/  SYNCS.PHASECHK.TRANS64.TRYWAIT P1, [R0+URZ+0x100], R5 ;  /* 0x00010005000075a7 */ /* 0x0022a400080211ff */
[----:B--2---:R-:W-:Y:S05]  /*a6e0*/  @!P1 NANOSLEEP.SYNCS 0x989680 ;  /* 0x009896800000995d */ /* 0x004fea0003900000 */
[----:B------:R-:W2:Y:S02]  /*a6f0*/  @!P1 SYNCS.PHASECHK.TRANS64 P1, [R0+URZ+0x100], R5 ;  /* 0x00010005000095a7 */ /* 0x000ea400080210ff */
[----:B--2---:R-:W-:Y:S05]  /*a700*/  @!P1 BRA `(.L_x_177) ;  /* 0xfffffffc00f09947 */ /* 0x004fea000383ffff */
[----:B------:R-:W-:Y:S05]  /*a710*/  BRA `(.L_x_178) ;  /* 0xffffff9c00107947 */ /* 0x000fea000383ffff */
.L_x_83:
[----:B------:R-:W-:Y:S07]  /*a720*/  MOV R2, UR31 ;  /* 0x0000001f00027c02 */ /* 0x000fee0008000f00 */
.L_x_179:
[----:B-1----:R1:W2:Y:S02]  /*a730*/  SYNCS.PHASECHK.TRANS64.TRYWAIT P0, [R2+URZ+0xd0], R3 ;  /* 0x0000d003020075a7 */ /* 0x0022a400080011ff */
[----:B--2---:R-:W-:Y:S05]  /*a740*/  @!P0 NANOSLEEP.SYNCS 0x989680 ;  /* 0x009896800000895d */ /* 0x004fea0003900000 */
[----:B------:R-:W2:Y:S02]  /*a750*/  @!P0 SYNCS.PHASECHK.TRANS64 P0, [R2+URZ+0xd0], R3 ;  /* 0x0000d003020085a7 */ /* 0x000ea400080010ff */
[----:B--2---:R-:W-:Y:S05]  /*a760*/  @!P0 BRA `(.L_x_179) ;  /* 0xfffffffc00f08947 */ /* 0x004fea000383ffff */
[----:B------:R-:W-:Y:S05]  /*a770*/  BRA `(.L_x_180) ;  /* 0xffffffa000647947 */ /* 0x000fea000383ffff */
.L_x_86:
[----:B------:R-:W-:Y:S07]  /*a780*/  MOV R2, UR31 ;  /* 0x0000001f00027c02 */ /* 0x000fee0008000f00 */
.L_x_181:
[----:B-1----:R1:W2:Y:S02]  /*a790*/  SYNCS.PHASECHK.TRANS64.TRYWAIT P2, [R2+URZ+0xc8], R3 ;  /* 0x0000c803020075a7 */ /* 0x0022a400080411ff */
[----:B--2---:R-:W-:Y:S05]  /*a7a0*/  @!P2 NANOSLEEP.SYNCS 0x989680 ;  /* 0x009896800000a95d */ /* 0x004fea0003900000 */
[----:B------:R-:W2:Y:S02]  /*a7b0*/  @!P2 SYNCS.PHASECHK.TRANS64 P2, [R2+URZ+0xc8], R3 ;  /* 0x0000c8030200a5a7 */ /* 0x000ea400080410ff */
[----:B--2---:R-:W-:Y:S05]  /*a7c0*/  @!P2 BRA `(.L_x_181) ;  /* 0xfffffffc00f0a947 */ /* 0x004fea000383ffff */
[----:B------:R-:W-:Y:S05]  /*a7d0*/  BRA `(.L_x_85) ;  /* 0xffffffa400c87947 */ /* 0x000fea000383ffff */
.L_x_89:
[----:B-1----:R-:W-:Y:S07]  /*a7e0*/  MOV R3, UR31 ;  /* 0x0000001f00037c02 */ /* 0x002fee0008000f00 */
.L_x_182:
[----:B-1----:R1:W2:Y:S02]  /*a7f0*/  SYNCS.PHASECHK.TRANS64.TRYWAIT P1, [R3+URZ+0xa0], R8 ;  /* 0x0000a008030075a7 */ /* 0x0022a400080211ff */
[----:B--2---:R-:W-:Y:S05]  /*a800*/  @!P1 NANOSLEEP.SYNCS 0x989680 ;  /* 0x009896800000995d */ /* 0x004fea0003900000 */
[----:B------:R-:W2:Y:S02]  /*a810*/  @!P1 SYNCS.PHASECHK.TRANS64 P1, [R3+URZ+0xa0], R8 ;  /* 0x0000a008030095a7 */ /* 0x000ea400080210ff */
[----:B--2---:R-:W-:Y:S05]  /*a820*/  @!P1 BRA `(.L_x_182) ;  /* 0xfffffffc00f09947 */ /* 0x004fea000383ffff */
[----:B------:R-:W-:Y:S05]  /*a830*/  BRA `(.L_x_183) ;  /* 0xffffffa800587947 */ /* 0x000fea000383ffff */
.L_x_90:
[----:B------:R-:W-:Y:S07]  /*a840*/  MOV R3, UR31 ;  /* 0x0000001f00037c02 */ /* 0x000fee0008000f00 */
.L_x_184:
[----:B-1----:R1:W2:Y:S02]  /*a850*/  SYNCS.PHASECHK.TRANS64.TRYWAIT P1, [R3+URZ+0xa8], R8 ;  /* 0x0000a808030075a7 */ /* 0x0022a400080211ff */
[----:B--2---:R-:W-:Y:S05]  /*a860*/  @!P1 NANOSLEEP.SYNCS 0x989680 ;  /* 0x009896800000995d */ /* 0x004fea0003900000 */
[----:B------:R-:W2:Y:S02]  /*a870*/  @!P1 SYNCS.PHASECHK.TRANS64 P1, [R3+URZ+0xa8], R8 ;  /* 0x0000a808030095a7 */ /* 0x000ea400080210ff */
[----:B--2---:R-:W-:Y:S05]  /*a880*/  @!P1 BRA `(.L_x_184) ;  /* 0xfffffffc00f09947 */ /* 0x004fea000383ffff */
[----:B------:R-:W-:Y:S05]  /*a890*/  BRA `(.L_x_185) ;  /* 0xffffffa800907947 */ /* 0x000fea000383ffff */
.L_x_91:
[----:B------:R-:W-:Y:S07]  /*a8a0*/  MOV R3, UR31 ;  /* 0x0000001f00037c02 */ /* 0x000fee0008000f00 */
.L_x_186:
[----:B-1----:R1:W2:Y:S02]  /*a8b0*/  SYNCS.PHASECHK.TRANS64.TRYWAIT P1, [R3+URZ+0xb0], R8 ;  /* 0x0000b008030075a7 */ /* 0x0022a400080211ff */
[----:B--2---:R-:W-:Y:S05]  /*a8c0*/  @!P1 NANOSLEEP.SYNCS 0x989680 ;  /* 0x009896800000995d */ /* 0x004fea0003900000 */
[----:B------:R-:W2:Y:S02]  /*a8d0*/  @!P1 SYNCS.PHASECHK.TRANS64 P1, [R3+URZ+0xb0], R8 ;  /* 0x0000b008030095a7 */ /* 0x000ea400080210ff */
[----:B--2---:R-:W-:Y:S05]  /*a8e0*/  @!P1 BRA `(.L_x_186) ;  /* 0xfffffffc00f09947 */ /* 0x004fea000383ffff */
[----:B------:R-:W-:Y:S05]  /*a8f0*/  BRA `(.L_x_187) ;  /* 0xffffffa800d87947 */ /* 0x000fea000383ffff */
.L_x_92:
[----:B------:R-:W-:Y:S07]  /*a900*/  MOV R3, UR31 ;  /* 0x0000001f00037c02 */ /* 0x000fee0008000f00 */
.L_x_188:
[----:B-1----:R1:W2:Y:S02]  /*a910*/  SYNCS.PHASECHK.TRANS64.TRYWAIT P0, [R3+URZ+0xb8], R8 ;  /* 0x0000b808030075a7 */ /* 0x0022a400080011ff */
[----:B--2---:R-:W-:Y:S05]  /*a920*/  @!P0 NANOSLEEP.SYNCS 0x989680 ;  /* 0x009896800000895d */ /* 0x004fea0003900000 */
[----:B------:R-:W2:Y:S02]  /*a930*/  @!P0 SYNCS.PHASECHK.TRANS64 P0, [R3+URZ+0xb8], R8 ;  /* 0x0000b808030085a7 */ /* 0x000ea400080010ff */
[----:B--2---:R-:W-:Y:S05]  /*a940*/  @!P0 BRA `(.L_x_188) ;  /* 0xfffffffc00f08947 */ /* 0x004fea000383ffff */
[----:B------:R-:W-:Y:S05]  /*a950*/  BRA `(.L_x_189) ;  /* 0xffffffac00287947 */ /* 0x000fea000383ffff */
.L_x_94:
[----:B-1----:R-:W-:-:S07]  /*a960*/  MOV R0, UR31 ;  /* 0x0000001f00007c02 */ /* 0x002fce0008000f00 */
.L_x_190:
[----:B-1----:R1:W2:Y:S02]  /*a970*/  SYNCS.PHASECHK.TRANS64.TRYWAIT P0, [R0+URZ+0xa0], R3 ;  /* 0x0000a003000075a7 */ /* 0x0022a400080011ff */
[----:B--2---:R-:W-:Y:S05]  /*a980*/  @!P0 NANOSLEEP.SYNCS 0x989680 ;  /* 0x009896800000895d */ /* 0x004fea0003900000 */
[----:B------:R-:W2:Y:S02]  /*a990*/  @!P0 SYNCS.PHASECHK.TRANS64 P0, [R0+URZ+0xa0], R3 ;  /* 0x0000a003000085a7 */ /* 0x000ea400080010ff */
[----:B--2---:R-:W-:Y:S05]  /*a9a0*/  @!P0 BRA `(.L_x_190) ;  /* 0xfffffffc00f08947 */ /* 0x004fea000383ffff */
[----:B------:R-:W-:Y:S05]  /*a9b0*/  BRA `(.L_x_191) ;  /* 0xffffffac00947947 */ /* 0x000fea000383ffff */
.L_x_95:
[----:B-1----:R-:W-:-:S07]  /*a9c0*/  MOV R0, UR31 ;  /* 0x0000001f00007c02 */ /* 0x002fce0008000f00 */
.L_x_192:
[----:B-1----:R1:W2:Y:S02]  /*a9d0*/  SYNCS.PHASECHK.TRANS64.TRYWAIT P0, [R0+URZ+0xa8], R3 ;  /* 0x0000a803000075a7 */ /* 0x0022a400080011ff */
[----:B--2---:R-:W-:Y:S05]  /*a9e0*/  @!P0 NANOSLEEP.SYNCS 0x989680 ;  /* 0x009896800000895d */ /* 0x004fea0003900000 */
[----:B------:R-:W2:Y:S02]  /*a9f0*/  @!P0 SYNCS.PHASECHK.TRANS64 P0, [R0+URZ+0xa8], R3 ;  /* 0x0000a803000085a7 */ /* 0x000ea400080010ff */
[----:B--2---:R-:W-:Y:S05]  /*aa00*/  @!P0 BRA `(.L_x_192) ;  /* 0xfffffffc00f08947 */ /* 0x004fea000383ffff */
[----:B------:R-:W-:Y:S05]  /*aa10*/  BRA `(.L_x_193) ;  /* 0xffffffac00847947 */ /* 0x000fea000383ffff */
.L_x_96:
[----:B-1----:R-:W-:-:S07]  /*aa20*/  MOV R0, UR31 ;  /* 0x0000001f00007c02 */ /* 0x002fce0008000f00 */
.L_x_194:
[----:B-1----:R1:W2:Y:S02]  /*aa30*/  SYNCS.PHASECHK.TRANS64.TRYWAIT P0, [R0+URZ+0xb0], R3 ;  /* 0x0000b003000075a7 */ /* 0x0022a400080011ff */
[----:B--2---:R-:W-:Y:S05]  /*aa40*/  @!P0 NANOSLEEP.SYNCS 0x989680 ;  /* 0x009896800000895d */ /* 0x004fea0003900000 */
[----:B------:R-:W2:Y:S02]  /*aa50*/  @!P0 SYNCS.PHASECHK.TRANS64 P0, [R0+URZ+0xb0], R3 ;  /* 0x0000b003000085a7 */ /* 0x000ea400080010ff */
[----:B--2---:R-:W-:Y:S05]  /*aa60*/  @!P0 BRA `(.L_x_194) ;  /* 0xfffffffc00f08947 */ /* 0x004fea000383ffff */
[----:B------:R-:W-:Y:S05]  /*aa70*/  BRA `(.L_x_195) ;  /* 0xffffffac00747947 */ /* 0x000fea000383ffff */
.L_x_98:
[----:B------:R-:W-:Y:S07]  /*aa80*/  MOV R0, UR49 ;  /* 0x0000003100007c02 */ /* 0x000fee0008000f00 */
.L_x_196:
[----:B-1----:R1:W2:Y:S02]  /*aa90*/  SYNCS.PHASECHK.TRANS64.TRYWAIT P0, [R0+URZ+0xd0], R3 ;  /* 0x0000d003000075a7 */ /* 0x0022a400080011ff */
[----:B--2---:R-:W-:Y:S05]  /*aaa0*/  @!P0 NANOSLEEP.SYNCS 0x989680 ;  /* 0x009896800000895d */ /* 0x004fea0003900000 */
[----:B------:R-:W2:Y:S02]  /*aab0*/  @!P0 SYNCS.PHASECHK.TRANS64 P0, [R0+URZ+0xd0], R3 ;  /* 0x0000d003000085a7 */ /* 0x000ea400080010ff */
[----:B--2---:R-:W-:Y:S05]  /*aac0*/  @!P0 BRA `(.L_x_196) ;  /* 0xfffffffc00f08947 */ /* 0x004fea000383ffff */
[----:B------:R-:W-:Y:S05]  /*aad0*/  BRA `(.L_x_197) ;  /* 0xffffffb0004c7947 */ /* 0x000fea000383ffff */
.L_x_109:
[----:B-1----:R-:W-:Y:S04]  /*aae0*/  MOV R2, UR49 ;  /* 0x0000003100027c02 */ /* 0x002fe80008000f00 */
[----:B------:R1:W2:Y:S03]  /*aaf0*/  SYNCS.PHASECHK.TRANS64.TRYWAIT P1, [R2+URZ+0x80], R3 ;  /* 0x00008003020075a7 */ /* 0x0002a600080211ff */
[----:B--2---:R-:W-:Y:S05]  /*ab00*/  @!P1 NANOSLEEP.SYNCS 0x989680 ;  /* 0x009896800000995d */ /* 0x004fea0003900000 */
[----:B------:R-:W2:Y:S02]  /*ab10*/  @!P1 SYNCS.PHASECHK.TRANS64 P1, [R2+URZ+0x80], R3 ;  /* 0x00008003020095a7 */ /* 0x000ea400080210ff */
[----:B--2---:R-:W-:Y:S05]  /*ab20*/  @!P1 BRA `(.L_x_109) ;  /* 0xfffffffc00ec9947 */ /* 0x004fea000383ffff */
[----:B------:R-:W-:Y:S05]  /*ab30*/  BRA `(.L_x_108) ;  /* 0xffffffc000187947 */ /* 0x000fea000383ffff */
.L_x_111:
[----:B------:R1:W1:Y:S02]  /*ab40*/  SYNCS.PHASECHK.TRANS64.TRYWAIT P0, [R105+URZ+0xe0], R0 ;  /* 0x0000e000690075a7 */ /* 0x00026400080011ff */
[----:B-1----:R-:W-:Y:S05]  /*ab50*/  @!P0 NANOSLEEP.SYNCS 0x989680 ;  /* 0x009896800000895d */ /* 0x002fea0003900000 */
[----:B------:R-:W1:Y:S02]  /*ab60*/  @!P0 SYNCS.PHASECHK.TRANS64 P0, [R105+URZ+0xe0], R0 ;  /* 0x0000e000690085a7 */ /* 0x000e6400080010ff */
[----:B-1----:R-:W-:Y:S05]  /*ab70*/  @!P0 BRA `(.L_x_111) ;  /* 0xfffffffc00f08947 */ /* 0x002fea000383ffff */
[----:B------:R-:W-:Y:S05]  /*ab80*/  BRA `(.L_x_110) ;  /* 0xffffffc000407947 */ /* 0x000fea000383ffff */
.L_x_120:
[----:B---3--:R3:W4:Y:S02]  /*ab90*/  SYNCS.PHASECHK.TRANS64.TRYWAIT P0, [R3+URZ+0x80], R0 ;  /* 0x00008000030075a7 */ /* 0x00872400080011ff */
[----:B----4-:R-:W-:Y:S05]  /*aba0*/  @!P0 NANOSLEEP.SYNCS 0x989680 ;  /* 0x009896800000895d */ /* 0x010fea0003900000 */
[----:B------:R-:W4:Y:S02]  /*abb0*/  @!P0 SYNCS.PHASECHK.TRANS64 P0, [R3+URZ+0x80], R0 ;  /* 0x00008000030085a7 */ /* 0x000f2400080010ff */
[----:B----4-:R-:W-:Y:S05]  /*abc0*/  @!P0 BRA `(.L_x_120) ;  /* 0xfffffffc00f08947 */ /* 0x010fea000383ffff */
[----:B------:R-:W-:Y:S05]  /*abd0*/  BRA `(.L_x_119) ;  /* 0xffffffcc00247947 */ /* 0x000fea000383ffff */
.L_x_128:
[----:B-1----:R1:W4:Y:S02]  /*abe0*/  SYNCS.PHASECHK.TRANS64.TRYWAIT P0, [R70+URZ+0x80], R5 ;  /* 0x00008005460075a7 */ /* 0x00232400080011ff */
[----:B----4-:R-:W-:Y:S05]  /*abf0*/  @!P0 NANOSLEEP.SYNCS 0x989680 ;  /* 0x009896800000895d */ /* 0x010fea0003900000 */
[----:B------:R-:W4:Y:S02]  /*ac00*/  @!P0 SYNCS.PHASECHK.TRANS64 P0, [R70+URZ+0x80], R5 ;  /* 0x00008005460085a7 */ /* 0x000f2400080010ff */
[----:B----4-:R-:W-:Y:S05]  /*ac10*/  @!P0 BRA `(.L_x_128) ;  /* 0xfffffffc00f08947 */ /* 0x010fea000383ffff */
[----:B------:R-:W-:Y:S05]  /*ac20*/  BRA `(.L_x_127) ;  /* 0xffffffd8002c7947 */ /* 0x000fea000383ffff */
.L_x_136:
[----:B-1----:R1:W4:Y:S02]  /*ac30*/  SYNCS.PHASECHK.TRANS64.TRYWAIT P0, [R69+URZ+0x80], R4 ;  /* 0x00008004450075a7 */ /* 0x00232400080011ff */
[----:B----4-:R-:W-:Y:S05]  /*ac40*/  @!P0 NANOSLEEP.SYNCS 0x989680 ;  /* 0x009896800000895d */ /* 0x010fea0003900000 */
[----:B------:R-:W4:Y:S02]  /*ac50*/  @!P0 SYNCS.PHASECHK.TRANS64 P0, [R69+URZ+0x80], R4 ;  /* 0x00008004450085a7 */ /* 0x000f2400080010ff */
[----:B----4-:R-:W-:Y:S05]  /*ac60*/  @!P0 BRA `(.L_x_136) ;  /* 0xfffffffc00f08947 */ /* 0x010fea000383ffff */
[----:B------:R-:W-:Y:S05]  /*ac70*/  BRA `(.L_x_135) ;  /* 0xffffffe400307947 */ /* 0x000fea000383ffff */
        .weak           $__internal_0_$__cuda_sm10x_tcgen05_guardrail_trap_col_being_dealloced_not_returned_by_alloc
        .type           $__internal_0_$__cuda_sm10x_tcgen05_guardrail_trap_col_being_dealloced_not_returned_by_alloc,@function
        .size           $__internal_0_$__cuda_sm10x_tcgen05_guardrail_trap_col_being_dealloced_not_returned_by_alloc,($__internal_1_$__cuda_sm10x_tcgen05_guardrail_trap_phase_invalid_during_alloc - $__internal_0_$__cuda_sm10x_tcgen05_guardrail_trap_col_being_dealloced_not_returned_by_alloc)
$__internal_0_$__cuda_sm10x_tcgen05_guardrail_trap_col_being_dealloced_not_returned_by_alloc:
[----:B------:R-:W-:Y:S05]  /*ac80*/  BPT.TRAP 0x1 ;  /* 0x000000040000795c */ /* 0x000fea0000300000 */
[----:B------:R-:W-:-:S04]  /*ac90*/  HFMA2 R3, -RZ, RZ, 0, 0 ;  /* 0x00000000ff037431 */ /* 0x000fc800000001ff */
[----:B------:R-:W-:Y:S05]  /*aca0*/  RET.REL.NODEC R2 `(_ZN7cutlass13device_kernelINS_4conv6kernel13ConvUniversalINS1_16ConvProblemShapeILNS1_8OperatorE1ELi2EEENS1_10collective14CollectiveConvINS1_47MainloopSm100TmaUmmaWarpSpecializedImplicitGemmILS5_1ELi8ELi2ELi1ELi2EN4cute5tupleIJNSA_1CILi2EEENSC_ILi1EEESE_EEEEENSB_IJNSC_ILi256EEENSC_ILi128EEENSB_IJNSC_ILi64EEEEEEEEENS_10bfloat16_tESM_NSA_8TiledMMAINSA_8MMA_AtomIJNSA_26SM100_MMA_F16BF16_2x1SM_SSISM_SM_fLi256ELi128ELNSA_4UMMA5MajorE0ELSR_1ELNSQ_7ScaleInE0ELSS_0EEEEEENSA_6LayoutINSB_IJSE_SE_SE_EEENSB_IJNSC_ILi0EEESX_SX_EEEEENSB_IJNSA_10UnderscoreES10_S10_EEEEENS7_6detail27Sm100ImplicitGemmTileTraitsINSA_25SM100_TMA_2SM_LOAD_IM2COLENSA_14ComposedLayoutINSA_7SwizzleILi3ELi4ELi3EEENSA_18smem_ptr_flag_bitsILi16EEENSV_INSB_IJNSC_ILi8EEESJ_EEENSB_IJSJ_SE_EEEEEEEvEENS14_INSA_18SM100_TMA_2SM_LOADENS16_IS18_S1A_NSV_INSB_IJSJ_S1B_EEENSB_IJSE_SJ_EEEEEEEvEEEENS_8epilogue10collective18CollectiveEpilogueINS1O_23Sm100TmaWarpSpecializedILi4ELi2ELi32ELb1ELb0EEEJNSB_IJSI_SI_SK_EEENSB_IJNSV_ISI_SE_EENSV_INSC_ILi32EEESE_EEEEESM_NSB_IJNSB_IJlllEEESE_SX_EEESM_S1Z_NS1O_6fusion15FusionCallbacksIS1S_NS20_17LinearCombinationISM_fSM_fLNS_15FloatRoundStyleE2EEES1T_S1X_JEEENSA_5SM1004TMEM4LOAD26SM100_TMEM_LOAD_32dp32b32xENSA_20SM90_TMA_LOAD_IM2COLENS16_INS17_ILi2ELi4ELi3EEES1A_NSV_INSB_IJS1B_S1V_EEENSB_IJS1V_SE_EEEEEEENSA_39AutoVectorizingCopyWithAssumedAlignmentILi128EEENSA_21SM90_TMA_STORE_IM2COLES2F_S2H_S2H_EEEvvEEEEvNT_6ParamsE) ;  /* 0xffffff5002d47950 */ /* 0x000fea0003c3ffff */
        .weak           $__internal_1_$__cuda_sm10x_tcgen05_guardrail_trap_phase_invalid_during_alloc
        .type           $__internal_1_$__cuda_sm10x_tcgen05_guardrail_trap_phase_invalid_during_alloc,@function
        .size           $__internal_1_$__cuda_sm10x_tcgen05_guardrail_trap_phase_invalid_during_alloc,($__internal_2_$__cuda_sm10x_tcgen05_guardrail_trap_unallocated_columns_being_dealloced - $__internal_1_$__cuda_sm10x_tcgen05_guardrail_trap_phase_invalid_during_alloc)
$__internal_1_$__cuda_sm10x_tcgen05_guardrail_trap_phase_invalid_during_alloc:
[----:B------:R-:W-:Y:S05]  /*acb0*/  BPT.TRAP 0x1 ;  /* 0x000000040000795c */ /* 0x000fea0000300000 */
[----:B------:R-:W-:-:S04]  /*acc0*/  MOV R5, 0x0 ;  /* 0x0000000000057802 */ /* 0x000fc80000000f00 */
[----:B------:R-:W-:Y:S05]  /*acd0*/  RET.REL.NODEC R4 `(_ZN7cutlass13device_kernelINS_4conv6kernel13ConvUniversalINS1_16ConvProblemShapeILNS1_8OperatorE1ELi2EEENS1_10collective14CollectiveConvINS1_47MainloopSm100TmaUmmaWarpSpecializedImplicitGemmILS5_1ELi8ELi2ELi1ELi2EN4cute5tupleIJNSA_1CILi2EEENSC_ILi1EEESE_EEEEENSB_IJNSC_ILi256EEENSC_ILi128EEENSB_IJNSC_ILi64EEEEEEEEENS_10bfloat16_tESM_NSA_8TiledMMAINSA_8MMA_AtomIJNSA_26SM100_MMA_F16BF16_2x1SM_SSISM_SM_fLi256ELi128ELNSA_4UMMA5MajorE0ELSR_1ELNSQ_7ScaleInE0ELSS_0EEEEEENSA_6LayoutINSB_IJSE_SE_SE_EEENSB_IJNSC_ILi0EEESX_SX_EEEEENSB_IJNSA_10UnderscoreES10_S10_EEEEENS7_6detail27Sm100ImplicitGemmTileTraitsINSA_25SM100_TMA_2SM_LOAD_IM2COLENSA_14ComposedLayoutINSA_7SwizzleILi3ELi4ELi3EEENSA_18smem_ptr_flag_bitsILi16EEENSV_INSB_IJNSC_ILi8EEESJ_EEENSB_IJSJ_SE_EEEEEEEvEENS14_INSA_18SM100_TMA_2SM_LOADENS16_IS18_S1A_NSV_INSB_IJSJ_S1B_EEENSB_IJSE_SJ_EEEEEEEvEEEENS_8epilogue10collective18CollectiveEpilogueINS1O_23Sm100TmaWarpSpecializedILi4ELi2ELi32ELb1ELb0EEEJNSB_IJSI_SI_SK_EEENSB_IJNSV_ISI_SE_EENSV_INSC_ILi32EEESE_EEEEESM_NSB_IJNSB_IJlllEEESE_SX_EEESM_S1Z_NS1O_6fusion15FusionCallbacksIS1S_NS20_17LinearCombinationISM_fSM_fLNS_15FloatRoundStyleE2EEES1T_S1X_JEEENSA_5SM1004TMEM4LOAD26SM100_TMEM_LOAD_32dp32b32xENSA_20SM90_TMA_LOAD_IM2COLENS16_INS17_ILi2ELi4ELi3EEES1A_NSV_INSB_IJS1B_S1V_EEENSB_IJS1V_SE_EEEEEEENSA_39AutoVectorizingCopyWithAssumedAlignmentILi128EEENSA_21SM90_TMA_STORE_IM2COLES2F_S2H_S2H_EEEvvEEEEvNT_6ParamsE) ;  /* 0xffffff5004c87950 */ /* 0x000fea0003c3ffff */
        .weak           $__internal_2_$__cuda_sm10x_tcgen05_guardrail_trap_unallocated_columns_being_dealloced
        .type           $__internal_2_$__cuda_sm10x_tcgen05_guardrail_trap_unallocated_columns_being_dealloced,@function
        .size           $__internal_2_$__cuda_sm10x_tcgen05_guardrail_trap_unallocated_columns_being_dealloced,(.L_x_199 - $__internal_2_$__cuda_sm10x_tcgen05_guardrail_trap_unallocated_columns_being_dealloced)
$__internal_2_$__cuda_sm10x_tcgen05_guardrail_trap_unallocated_columns_being_dealloced:
[----:B------:R-:W-:Y:S05]  /*ace0*/  BPT.TRAP 0x1 ;  /* 0x000000040000795c */ /* 0x000fea0000300000 */
[----:B------:R-:W-:-:S04]  /*acf0*/  HFMA2 R3, -RZ, RZ, 0, 0 ;  /* 0x00000000ff037431 */ /* 0x000fc800000001ff */
[----:B------:R-:W-:Y:S05]  /*ad00*/  RET.REL.NODEC R2 `(_ZN7cutlass13device_kernelINS_4conv6kernel13ConvUniversalINS1_16ConvProblemShapeILNS1_8OperatorE1ELi2EEENS1_10collective14CollectiveConvINS1_47MainloopSm100TmaUmmaWarpSpecializedImplicitGemmILS5_1ELi8ELi2ELi1ELi2EN4cute5tupleIJNSA_1CILi2EEENSC_ILi1EEESE_EEEEENSB_IJNSC_ILi256EEENSC_ILi128EEENSB_IJNSC_ILi64EEEEEEEEENS_10bfloat16_tESM_NSA_8TiledMMAINSA_8MMA_AtomIJNSA_26SM100_MMA_F16BF16_2x1SM_SSISM_SM_fLi256ELi128ELNSA_4UMMA5MajorE0ELSR_1ELNSQ_7ScaleInE0ELSS_0EEEEEENSA_6LayoutINSB_IJSE_SE_SE_EEENSB_IJNSC_ILi0EEESX_SX_EEEEENSB_IJNSA_10UnderscoreES10_S10_EEEEENS7_6detail27Sm100ImplicitGemmTileTraitsINSA_25SM100_TMA_2SM_LOAD_IM2COLENSA_14ComposedLayoutINSA_7SwizzleILi3ELi4ELi3EEENSA_18smem_ptr_flag_bitsILi16EEENSV_INSB_IJNSC_ILi8EEESJ_EEENSB_IJSJ_SE_EEEEEEEvEENS14_INSA_18SM100_TMA_2SM_LOADENS16_IS18_S1A_NSV_INSB_IJSJ_S1B_EEENSB_IJSE_SJ_EEEEEEEvEEEENS_8epilogue10collective18CollectiveEpilogueINS1O_23Sm100TmaWarpSpecializedILi4ELi2ELi32ELb1ELb0EEEJNSB_IJSI_SI_SK_EEENSB_IJNSV_ISI_SE_EENSV_INSC_ILi32EEESE_EEEEESM_NSB_IJNSB_IJlllEEESE_SX_EEESM_S1Z_NS1O_6fusion15FusionCallbacksIS1S_NS20_17LinearCombinationISM_fSM_fLNS_15FloatRoundStyleE2EEES1T_S1X_JEEENSA_5SM1004TMEM4LOAD26SM100_TMEM_LOAD_32dp32b32xENSA_20SM90_TMA_LOAD_IM2COLENS16_INS17_ILi2ELi4ELi3EEES1A_NSV_INSB_IJS1B_S1V_EEENSB_IJS1V_SE_EEEEEEENSA_39AutoVectorizingCopyWithAssumedAlignmentILi128EEENSA_21SM90_TMA_STORE_IM2COLES2F_S2H_S2H_EEEvvEEEEvNT_6ParamsE) ;  /* 0xffffff5002bc7950 */ /* 0x000fea0003c3ffff */
.L_x_198:
[----:B------:R-:W-:-:S00]  /*ad10*/  BRA `(.L_x_198) ;  /* 0xfffffffc00fc7947 */ /* 0x000fc0000383ffff */
[----:B------:R-:W-:-:S00]  /*ad20*/  NOP ;  /* 0x0000000000007918 */ /* 0x000fc00000000000 */
        /* <DEDUP_REMOVED lines=13> */
.L_x_199:


//--------------------- .nv.global.init           --------------------------
	.section	.nv.global.init,"aw",@progbits
.nv.global.init:
	.type		$str$29,@object
	.size		$str$29,($str$30 - $str$29)
$str$29:
        /*0000*/ 	.byte	0x28, 0x61, 0x64, 0x64, 0x72, 0x65, 0x73, 0x73, 0x20, 0x26, 0x20, 0x6d, 0x61, 0x73, 0x6b, 0x29
        /*0010*/ 	.byte	0x20, 0x3d, 0x3d, 0x20, 0x30, 0x00
	.type		$str$30,@object
	.size		$str$30,($str$28 - $str$30)
$str$30:
        /*0016*/ 	.byte	0x2f, 0x74, 0x6d, 0x70, 0x2f, 0x63, 0x75, 0x74, 0x6c, 0x61, 0x73, 0x73, 0x5f, 0x73, 0x77, 0x65
        /*0026*/ 	.byte	0x65, 0x70, 0x5f, 0x73, 0x72, 0x63, 0x2f, 0x69, 0x6e, 0x63, 0x6c, 0x75, 0x64, 0x65, 0x2f, 0x63
        /*0036*/ 	.byte	0x75, 0x74, 0x65, 0x2f, 0x70, 0x6f, 0x69, 0x6e, 0x74, 0x65, 0x72, 0x5f, 0x66, 0x6c, 0x61, 0x67
        /*0046*/ 	.byte	0x67, 0x65, 0x64, 0x2e, 0x68, 0x70, 0x70, 0x00
	.type		$str$28,@object
	.size		$str$28,($str$27 - $str$28)
$str$28:
        /*004e*/ 	.byte	0x2f, 0x74, 0x6d, 0x70, 0x2f, 0x63, 0x75, 0x74, 0x6c, 0x61, 0x73, 0x73, 0x5f, 0x73, 0x77, 0x65
        /*005e*/ 	.byte	0x65, 0x70, 0x5f, 0x73, 0x72, 0x63, 0x2f, 0x69, 0x6e, 0x63, 0x6c, 0x75, 0x64, 0x65, 0x2f, 0x63
        /*006e*/ 	.byte	0x75, 0x74, 0x65, 0x2f, 0x61, 0x74, 0x6f, 0x6d, 0x2f, 0x63, 0x6f, 0x70, 0x79, 0x5f, 0x74, 0x72
        /*007e*/ 	.byte	0x61, 0x69, 0x74, 0x73, 0x5f, 0x73, 0x6d, 0x31, 0x30, 0x30, 0x2e, 0x68, 0x70, 0x70, 0x00
	.type		$str$27,@object
	.size		$str$27,(__unnamed_1 - $str$27)
$str$27:
        /*008d*/ 	.byte	0x28, 0x28, 0x75, 0x69, 0x6e, 0x74, 0x33, 0x32, 0x5f, 0x74, 0x28, 0x74, 0x68, 0x72, 0x65, 0x61
        /*009d*/ 	.byte	0x64, 0x49, 0x64, 0x78, 0x2e, 0x78, 0x29, 0x20, 0x2f, 0x20, 0x33, 0x32, 0x29, 0x20, 0x25, 0x20
        /*00ad*/ 	.byte	0x34, 0x29, 0x20, 0x3d, 0x3d, 0x20, 0x28, 0x28, 0x28, 0x74, 0x6d, 0x65, 0x6d, 0x5f, 0x61, 0x64
        /*00bd*/ 	.byte	0x64, 0x72, 0x20, 0x3e, 0x3e, 0x20, 0x31, 0x36, 0x29, 0x20, 0x2f, 0x20, 0x33, 0x32, 0x29, 0x20
        /*00cd*/ 	.byte	0x25, 0x20, 0x34, 0x29, 0x00
	.type		__unnamed_1,@object
	.size		__unnamed_1,(__unnamed_2 - __unnamed_1)
__unnamed_1:
        /*00d2*/ 	.byte	0x61, 0x75, 0x74, 0x6f, 0x20, 0x63, 0x75, 0x74, 0x65, 0x3a, 0x3a, 0x61, 0x73, 0x5f, 0x70, 0x6f
        /* <DEDUP_REMOVED lines=24> */
        /*0262*/ 	.byte	0x34, 0x30, 0x39, 0x36, 0x3e, 0x3e, 0x3e, 0x3e, 0x5d, 0x00
	.type		__unnamed_2,@object
	.size		__unnamed_2,(.L_2 - __unnamed_2)
__unnamed_2:
        /* <DEDUP_REMOVED lines=42> */
        /*050c*/ 	.byte	0x3e, 0x3e, 0x5d, 0x00
.L_2:


//--------------------- .nv.shared._ZN7cutlass13device_kernelINS_4conv6kernel13ConvUniversalINS1_16ConvProblemShapeILNS1_8OperatorE1ELi2EEENS1_10collective14CollectiveConvINS1_47MainloopSm100TmaUmmaWarpSpecializedImplicitGemmILS5_1ELi8ELi2ELi1ELi2EN4cute5tupleIJNSA_1CILi2EEENSC_ILi1EEESE_EEEEENSB_IJNSC_ILi256EEENSC_ILi128EEENSB_IJNSC_ILi64EEEEEEEEENS_10bfloat16_tESM_NSA_8TiledMMAINSA_8MMA_AtomIJNSA_26SM100_MMA_F16BF16_2x1SM_SSISM_SM_fLi256ELi128ELNSA_4UMMA5MajorE0ELSR_1ELNSQ_7ScaleInE0ELSS_0EEEEEENSA_6LayoutINSB_IJSE_SE_SE_EEENSB_IJNSC_ILi0EEESX_SX_EEEEENSB_IJNSA_10UnderscoreES10_S10_EEEEENS7_6detail27Sm100ImplicitGemmTileTraitsINSA_25SM100_TMA_2SM_LOAD_IM2COLENSA_14ComposedLayoutINSA_7SwizzleILi3ELi4ELi3EEENSA_18smem_ptr_flag_bitsILi16EEENSV_INSB_IJNSC_ILi8EEESJ_EEENSB_IJSJ_SE_EEEEEEEvEENS14_INSA_18SM100_TMA_2SM_LOADENS16_IS18_S1A_NSV_INSB_IJSJ_S1B_EEENSB_IJSE_SJ_EEEEEEEvEEEENS_8epilogue10collective18CollectiveEpilogueINS1O_23Sm100TmaWarpSpecializedILi4ELi2ELi32ELb1ELb0EEEJNSB_IJSI_SI_SK_EEENSB_IJNSV_ISI_SE_EENSV_INSC_ILi32EEESE_EEEEESM_NSB_IJNSB_IJlllEEESE_SX_EEESM_S1Z_NS1O_6fusion15FusionCallbacksIS1S_NS20_17LinearCombinationISM_fSM_fLNS_15FloatRoundStyleE2EEES1T_S1X_JEEENSA_5SM1004TMEM4LOAD26SM100_TMEM_LOAD_32dp32b32xENSA_20SM90_TMA_LOAD_IM2COLENS16_INS17_ILi2ELi4ELi3EEES1A_NSV_INSB_IJS1B_S1V_EEENSB_IJS1V_SE_EEEEEEENSA_39AutoVectorizingCopyWithAssumedAlignmentILi128EEENSA_21SM90_TMA_STORE_IM2COLES2F_S2H_S2H_EEEvvEEEEvNT_6ParamsE --------------------------
	.section	.nv.shared._ZN7cutlass13device_kernelINS_4conv6kernel13ConvUniversalINS1_16ConvProblemShapeILNS1_8OperatorE1ELi2EEENS1_10collective14CollectiveConvINS1_47MainloopSm100TmaUmmaWarpSpecializedImplicitGemmILS5_1ELi8ELi2ELi1ELi2EN4cute5tupleIJNSA_1CILi2EEENSC_ILi1EEESE_EEEEENSB_IJNSC_ILi256EEENSC_ILi128EEENSB_IJNSC_ILi64EEEEEEEEENS_10bfloat16_tESM_NSA_8TiledMMAINSA_8MMA_AtomIJNSA_26SM100_MMA_F16BF16_2x1SM_SSISM_SM_fLi256ELi128ELNSA_4UMMA5MajorE0ELSR_1ELNSQ_7ScaleInE0ELSS_0EEEEEENSA_6LayoutINSB_IJSE_SE_SE_EEENSB_IJNSC_ILi0EEESX_SX_EEEEENSB_IJNSA_10UnderscoreES10_S10_EEEEENS7_6detail27Sm100ImplicitGemmTileTraitsINSA_25SM100_TMA_2SM_LOAD_IM2COLENSA_14ComposedLayoutINSA_7SwizzleILi3ELi4ELi3EEENSA_18smem_ptr_flag_bitsILi16EEENSV_INSB_IJNSC_ILi8EEESJ_EEENSB_IJSJ_SE_EEEEEEEvEENS14_INSA_18SM100_TMA_2SM_LOADENS16_IS18_S1A_NSV_INSB_IJSJ_S1B_EEENSB_IJSE_SJ_EEEEEEEvEEEENS_8epilogue10collective18CollectiveEpilogueINS1O_23Sm100TmaWarpSpecializedILi4ELi2ELi32ELb1ELb0EEEJNSB_IJSI_SI_SK_EEENSB_IJNSV_ISI_SE_EENSV_INSC_ILi32EEESE_EEEEESM_NSB_IJNSB_IJlllEEESE_SX_EEESM_S1Z_NS1O_6fusion15FusionCallbacksIS1S_NS20_17LinearCombinationISM_fSM_fLNS_15FloatRoundStyleE2EEES1T_S1X_JEEENSA_5SM1004TMEM4LOAD26SM100_TMEM_LOAD_32dp32b32xENSA_20SM90_TMA_LOAD_IM2COLENS16_INS17_ILi2ELi4ELi3EEES1A_NSV_INSB_IJS1B_S1V_EEENSB_IJS1V_SE_EEEEEEENSA_39AutoVectorizingCopyWithAssumedAlignmentILi128EEENSA_21SM90_TMA_STORE_IM2COLES2F_S2H_S2H_EEEvvEEEEvNT_6ParamsE,"aw",@nobits
	.sectionflags	@""
	.align	16
	.zero		1024


//--------------------- .nv.shared.reserved.0     --------------------------
	.section	.nv.shared.reserved.0,"aw",@nobits
	.weak		__nv_reservedSMEM_offset_0_alias
	.size		__nv_reservedSMEM_offset_0_alias, 0, 64
	.other		__nv_reservedSMEM_offset_0_alias,@"STO_CUDA_RESERVED_SHARED STV_DEFAULT"
__nv_reservedSMEM_offset_0_alias:
	.zero		0
.nv.shared.reserved.0:
	.zero		64
	.weak		__nv_reservedSMEM_tcgen05_partition
	.type		__nv_reservedSMEM_tcgen05_partition,@object
	.size		__nv_reservedSMEM_tcgen05_partition,(.L_0 - __nv_reservedSMEM_tcgen05_partition)
__nv_reservedSMEM_tcgen05_partition:
	.zero		32
.L_0:


//--------------------- .nv.global                --------------------------
	.section	.nv.global,"aw",@nobits
.nv.global:
	.type		_ZN39_INTERNAL_6315f711_4_k_cu_e5babfcd_37884cute1_E,@object
	.size		_ZN39_INTERNAL_6315f711_4_k_cu_e5babfcd_37884cute1_E,(_ZN39_INTERNAL_6315f711_4_k_cu_e5babfcd_37884cuda3std3__45__cpo6cbeginE - _ZN39_INTERNAL_6315f711_4_k_cu_e5babfcd_37884cute1_E)
_ZN39_INTERNAL_6315f711_4_k_cu_e5babfcd_37884cute1_E:
	.zero		1
	.type		_ZN39_INTERNAL_6315f711_4_k_cu_e5babfcd_37884cuda3std3__45__cpo6cbeginE,@object
	.size		_ZN39_INTERNAL_6315f711_4_k_cu_e5babfcd_37884cuda3std3__45__cpo6cbeginE,(_ZN39_INTERNAL_6315f711_4_k_cu_e5babfcd_37884cuda3std3__48in_placeE - _ZN39_INTERNAL_6315f711_4_k_cu_e5babfcd_37884cuda3std3__45__cpo6cbeginE)
_ZN39_INTERNAL_6315f711_4_k_cu_e5babfcd_37884cuda3std3__45__cpo6cbeginE:
	.zero		1
	.type		_ZN39_INTERNAL_6315f711_4_k_cu_e5babfcd_37884cuda3std3__48in_placeE,@object
	.size		_ZN39_INTERNAL_6315f711_4_k_cu_e5babfcd_37884cuda3std3__48in_placeE,(_ZN39_INTERNAL_6315f711_4_k_cu_e5babfcd_37884cuda3std6ranges3__45__cpo9iter_moveE - _ZN39_INTERNAL_6315f711_4_k_cu_e5babfcd_37884cuda3std3__48in_placeE)
_ZN39_INTERNAL_6315f711_4_k_cu_e5babfcd_37884cuda3std3__48in_placeE:
	.zero		1
	.type		_ZN39_INTERNAL_6315f711_4_k_cu_e5babfcd_37884cuda3std6ranges3__45__cpo9iter_moveE,@object
	.size		_ZN39_INTERNAL_6315f711_4_k_cu_e5babfcd_37884cuda3std6ranges3__45__cpo9iter_moveE,(_ZN39_INTERNAL_6315f711_4_k_cu_e5babfcd_37884cuda3std3__45__cpo5beginE - _ZN39_INTERNAL_6315f711_4_k_cu_e5babfcd_37884cuda3std6ranges3__45__cpo9iter_moveE)
_ZN39_INTERNAL_6315f711_4_k_cu_e5babfcd_37884cuda3std6ranges3__45__cpo9iter_moveE:
	.zero		1
	.type		_ZN39_INTERNAL_6315f711_4_k_cu_e5babfcd_37884cuda3std3__45__cpo5beginE,@object
	.size		_ZN39_INTERNAL_6315f711_4_k_cu_e5babfcd_37884cuda3std3__45__cpo5beginE,(_ZN39_INTERNAL_6315f711_4_k_cu_e5babfcd_37884cuda3std3__441_GLOBAL__N__6315f711_4_k_cu_e5babfcd_37886ignoreE - _ZN39_INTERNAL_6315f711_4_k_cu_e5babfcd_37884cuda3std3__45__cpo5beginE)
_ZN39_INTERNAL_6315f711_4_k_cu_e5babfcd_37884cuda3std3__45__cpo5beginE:
	.zero		1
	.type		_ZN39_INTERNAL_6315f711_4_k_cu_e5babfcd_37884cuda3std3__441_GLOBAL__N__6315f711_4_k_cu_e5babfcd_37886ignoreE,@object
	.size		_ZN39_INTERNAL_6315f711_4_k_cu_e5babfcd_37884cuda3std3__441_GLOBAL__N__6315f711_4_k_cu_e5babfcd_37886ignoreE,(_ZN39_INTERNAL_6315f711_4_k_cu_e5babfcd_37884cute7productE - _ZN39_INTERNAL_6315f711_4_k_cu_e5babfcd_37884cuda3std3__441_GLOBAL__N__6315f711_4_k_cu_e5babfcd_37886ignoreE)
_ZN39_INTERNAL_6315f711_4_k_cu_e5babfcd_37884cuda3std3__441_GLOBAL__N__6315f711_4_k_cu_e5babfcd_37886ignoreE:
	.zero		1
	.type		_ZN39_INTERNAL_6315f711_4_k_cu_e5babfcd_37884cute7productE,@object
	.size		_ZN39_INTERNAL_6315f711_4_k_cu_e5babfcd_37884cute7productE,(_ZN39_INTERNAL_6315f711_4_k_cu_e5babfcd_37884cuda3std3__45__cpo3endE - _ZN39_INTERNAL_6315f711_4_k_cu_e5babfcd_37884cute7productE)
_ZN39_INTERNAL_6315f711_4_k_cu_e5babfcd_37884cute7productE:
	.zero		1
	.type		_ZN39_INTERNAL_6315f711_4_k_cu_e5babfcd_37884cuda3std3__45__cpo3endE,@object
	.size		_ZN39_INTERNAL_6315f711_4_k_cu_e5babfcd_37884cuda3std3__45__cpo3endE,(_ZN39_INTERNAL_6315f711_4_k_cu_e5babfcd_37884cuda3std3__419piecewise_constructE - _ZN39_INTERNAL_6315f711_4_k_cu_e5babfcd_37884cuda3std3__45__cpo3endE)
_ZN39_INTERNAL_6315f711_4_k_cu_e5babfcd_37884cuda3std3__45__cpo3endE:
	.zero		1
	.type		_ZN39_INTERNAL_6315f711_4_k_cu_e5babfcd_37884cuda3std3__419piecewise_constructE,@object
	.size		_ZN39_INTERNAL_6315f711_4_k_cu_e5babfcd_37884cuda3std3__419piecewise_constructE,(_ZN39_INTERNAL_6315f711_4_k_cu_e5babfcd_37884cuda3std3__45__cpo4cendE - _ZN39_INTERNAL_6315f711_4_k_cu_e5babfcd_37884cuda3std3__419piecewise_constructE)
_ZN39_INTERNAL_6315f711_4_k_cu_e5babfcd_37884cuda3std3__419piecewise_constructE:
	.zero		1
	.type		_ZN39_INTERNAL_6315f711_4_k_cu_e5babfcd_37884cuda3std3__45__cpo4cendE,@object
	.size		_ZN39_INTERNAL_6315f711_4_k_cu_e5babfcd_37884cuda3std3__45__cpo4cendE,(_ZN39_INTERNAL_6315f711_4_k_cu_e5babfcd_37884cuda3std6ranges3__45__cpo4swapE - _ZN39_INTERNAL_6315f711_4_k_cu_e5babfcd_37884cuda3std3__45__cpo4cendE)
_ZN39_INTERNAL_6315f711_4_k_cu_e5babfcd_37884cuda3std3__45__cpo4cendE:
	.zero		1
	.type		_ZN39_INTERNAL_6315f711_4_k_cu_e5babfcd_37884cuda3std6ranges3__45__cpo4swapE,@object
	.size		_ZN39_INTERNAL_6315f711_4_k_cu_e5babfcd_37884cuda3std6ranges3__45__cpo4swapE,(.L_10 - _ZN39_INTERNAL_6315f711_4_k_cu_e5babfcd_37884cuda3std6ranges3__45__cpo4swapE)
_ZN39_INTERNAL_6315f711_4_k_cu_e5babfcd_37884cuda3std6ranges3__45__cpo4swapE:
	.zero		1
.L_10:


//--------------------- .nv.constant0._ZN7cutlass13device_kernelINS_4conv6kernel13ConvUniversalINS1_16ConvProblemShapeILNS1_8OperatorE1ELi2EEENS1_10collective14CollectiveConvINS1_47MainloopSm100TmaUmmaWarpSpecializedImplicitGemmILS5_1ELi8ELi2ELi1ELi2EN4cute5tupleIJNSA_1CILi2EEENSC_ILi1EEESE_EEEEENSB_IJNSC_ILi256EEENSC_ILi128EEENSB_IJNSC_ILi64EEEEEEEEENS_10bfloat16_tESM_NSA_8TiledMMAINSA_8MMA_AtomIJNSA_26SM100_MMA_F16BF16_2x1SM_SSISM_SM_fLi256ELi128ELNSA_4UMMA5MajorE0ELSR_1ELNSQ_7ScaleInE0ELSS_0EEEEEENSA_6LayoutINSB_IJSE_SE_SE_EEENSB_IJNSC_ILi0EEESX_SX_EEEEENSB_IJNSA_10UnderscoreES10_S10_EEEEENS7_6detail27Sm100ImplicitGemmTileTraitsINSA_25SM100_TMA_2SM_LOAD_IM2COLENSA_14ComposedLayoutINSA_7SwizzleILi3ELi4ELi3EEENSA_18smem_ptr_flag_bitsILi16EEENSV_INSB_IJNSC_ILi8EEESJ_EEENSB_IJSJ_SE_EEEEEEEvEENS14_INSA_18SM100_TMA_2SM_LOADENS16_IS18_S1A_NSV_INSB_IJSJ_S1B_EEENSB_IJSE_SJ_EEEEEEEvEEEENS_8epilogue10collective18CollectiveEpilogueINS1O_23Sm100TmaWarpSpecializedILi4ELi2ELi32ELb1ELb0EEEJNSB_IJSI_SI_SK_EEENSB_IJNSV_ISI_SE_EENSV_INSC_ILi32EEESE_EEEEESM_NSB_IJNSB_IJlllEEESE_SX_EEESM_S1Z_NS1O_6fusion15FusionCallbacksIS1S_NS20_17LinearCombinationISM_fSM_fLNS_15FloatRoundStyleE2EEES1T_S1X_JEEENSA_5SM1004TMEM4LOAD26SM100_TMEM_LOAD_32dp32b32xENSA_20SM90_TMA_LOAD_IM2COLENS16_INS17_ILi2ELi4ELi3EEES1A_NSV_INSB_IJS1B_S1V_EEENSB_IJS1V_SE_EEEEEEENSA_39AutoVectorizingCopyWithAssumedAlignmentILi128EEENSA_21SM90_TMA_STORE_IM2COLES2F_S2H_S2H_EEEvvEEEEvNT_6ParamsE --------------------------
	.section	.nv.constant0._ZN7cutlass13device_kernelINS_4conv6kernel13ConvUniversalINS1_16ConvProblemShapeILNS1_8OperatorE1ELi2EEENS1_10collective14CollectiveConvINS1_47MainloopSm100TmaUmmaWarpSpecializedImplicitGemmILS5_1ELi8ELi2ELi1ELi2EN4cute5tupleIJNSA_1CILi2EEENSC_ILi1EEESE_EEEEENSB_IJNSC_ILi256EEENSC_ILi128EEENSB_IJNSC_ILi64EEEEEEEEENS_10bfloat16_tESM_NSA_8TiledMMAINSA_8MMA_AtomIJNSA_26SM100_MMA_F16BF16_2x1SM_SSISM_SM_fLi256ELi128ELNSA_4UMMA5MajorE0ELSR_1ELNSQ_7ScaleInE0ELSS_0EEEEEENSA_6LayoutINSB_IJSE_SE_SE_EEENSB_IJNSC_ILi0EEESX_SX_EEEEENSB_IJNSA_10UnderscoreES10_S10_EEEEENS7_6detail27Sm100ImplicitGemmTileTraitsINSA_25SM100_TMA_2SM_LOAD_IM2COLENSA_14ComposedLayoutINSA_7SwizzleILi3ELi4ELi3EEENSA_18smem_ptr_flag_bitsILi16EEENSV_INSB_IJNSC_ILi8EEESJ_EEENSB_IJSJ_SE_EEEEEEEvEENS14_INSA_18SM100_TMA_2SM_LOADENS16_IS18_S1A_NSV_INSB_IJSJ_S1B_EEENSB_IJSE_SJ_EEEEEEEvEEEENS_8epilogue10collective18CollectiveEpilogueINS1O_23Sm100TmaWarpSpecializedILi4ELi2ELi32ELb1ELb0EEEJNSB_IJSI_SI_SK_EEENSB_IJNSV_ISI_SE_EENSV_INSC_ILi32EEESE_EEEEESM_NSB_IJNSB_IJlllEEESE_SX_EEESM_S1Z_NS1O_6fusion15FusionCallbacksIS1S_NS20_17LinearCombinationISM_fSM_fLNS_15FloatRoundStyleE2EEES1T_S1X_JEEENSA_5SM1004TMEM4LOAD26SM100_TMEM_LOAD_32dp32b32xENSA_20SM90_TMA_LOAD_IM2COLENS16_INS17_ILi2ELi4ELi3EEES1A_NSV_INSB_IJS1B_S1V_EEENSB_IJS1V_SE_EEEEEEENSA_39AutoVectorizingCopyWithAssumedAlignmentILi128EEENSA_21SM90_TMA_STORE_IM2COLES2F_S2H_S2H_EEEvvEEEEvNT_6ParamsE,"a",@progbits
	.sectionflags	@""
	.align	4
.nv.constant0._ZN7cutlass13device_kernelINS_4conv6kernel13ConvUniversalINS1_16ConvProblemShapeILNS1_8OperatorE1ELi2EEENS1_10collective14CollectiveConvINS1_47MainloopSm100TmaUmmaWarpSpecializedImplicitGemmILS5_1ELi8ELi2ELi1ELi2EN4cute5tupleIJNSA_1CILi2EEENSC_ILi1EEESE_EEEEENSB_IJNSC_ILi256EEENSC_ILi128EEENSB_IJNSC_ILi64EEEEEEEEENS_10bfloat16_tESM_NSA_8TiledMMAINSA_8MMA_AtomIJNSA_26SM100_MMA_F16BF16_2x1SM_SSISM_SM_fLi256ELi128ELNSA_4UMMA5MajorE0ELSR_1ELNSQ_7ScaleInE0ELSS_0EEEEEENSA_6LayoutINSB_IJSE_SE_SE_EEENSB_IJNSC_ILi0EEESX_SX_EEEEENSB_IJNSA_10UnderscoreES10_S10_EEEEENS7_6detail27Sm100ImplicitGemmTileTraitsINSA_25SM100_TMA_2SM_LOAD_IM2COLENSA_14ComposedLayoutINSA_7SwizzleILi3ELi4ELi3EEENSA_18smem_ptr_flag_bitsILi16EEENSV_INSB_IJNSC_ILi8EEESJ_EEENSB_IJSJ_SE_EEEEEEEvEENS14_INSA_18SM100_TMA_2SM_LOADENS16_IS18_S1A_NSV_INSB_IJSJ_S1B_EEENSB_IJSE_SJ_EEEEEEEvEEEENS_8epilogue10collective18CollectiveEpilogueINS1O_23Sm100TmaWarpSpecializedILi4ELi2ELi32ELb1ELb0EEEJNSB_IJSI_SI_SK_EEENSB_IJNSV_ISI_SE_EENSV_INSC_ILi32EEESE_EEEEESM_NSB_IJNSB_IJlllEEESE_SX_EEESM_S1Z_NS1O_6fusion15FusionCallbacksIS1S_NS20_17LinearCombinationISM_fSM_fLNS_15FloatRoundStyleE2EEES1T_S1X_JEEENSA_5SM1004TMEM4LOAD26SM100_TMEM_LOAD_32dp32b32xENSA_20SM90_TMA_LOAD_IM2COLENS16_INS17_ILi2ELi4ELi3EEES1A_NSV_INSB_IJS1B_S1V_EEENSB_IJS1V_SE_EEEEEEENSA_39AutoVectorizingCopyWithAssumedAlignmentILi128EEENSA_21SM90_TMA_STORE_IM2COLES2F_S2H_S2H_EEEvvEEEEvNT_6ParamsE:
	.zero		2944


//--------------------- SYMBOLS --------------------------

	.type		.nv.reservedSmem.offset0,@object
	.size		.nv.reservedSmem.offset0,0x4
	.type		.nv.reservedSmem.cap,@object
	.size		.nv.reservedSmem.cap,0x4
	.type		__assertfail,@function
